//
// Generated by NVIDIA NVVM Compiler
//
// Compiler Build ID: CL-36424714
// Cuda compilation tools, release 13.0, V13.0.88
// Based on NVVM 20.0.0
//

.version 9.0
.target sm_100
.address_size 64

	// .globl	_Z14compute_kernelPdPKdS1_i
.func  (.param .align 16 .b8 func_retval0[16]) __internal_trig_reduction_slowpathd
(
	.param .b64 __internal_trig_reduction_slowpathd_param_0
)
;
.global .align 8 .b8 __cudart_i2opi_d[144] = {8, 93, 141, 31, 177, 95, 251, 107, 234, 146, 82, 138, 247, 57, 7, 61, 123, 241, 229, 235, 199, 186, 39, 117, 45, 234, 95, 158, 102, 63, 70, 79, 183, 9, 203, 39, 207, 126, 54, 109, 31, 109, 10, 90, 139, 17, 47, 239, 15, 152, 5, 222, 255, 151, 248, 31, 59, 40, 249, 189, 139, 95, 132, 156, 244, 57, 83, 131, 57, 214, 145, 57, 65, 126, 95, 180, 38, 112, 156, 233, 132, 68, 187, 46, 245, 53, 130, 232, 62, 167, 41, 177, 28, 235, 29, 254, 28, 146, 209, 9, 234, 46, 73, 6, 224, 210, 77, 66, 58, 110, 36, 183, 97, 197, 187, 222, 171, 99, 81, 254, 65, 144, 67, 60, 153, 149, 98, 219, 192, 221, 52, 245, 209, 87, 39, 252, 41, 21, 68, 78, 110, 131, 249, 162};
.global .align 16 .b8 __cudart_sin_cos_coeffs[128] = {70, 210, 176, 44, 241, 229, 90, 190, 146, 227, 172, 105, 227, 29, 199, 62, 161, 98, 219, 25, 160, 1, 42, 191, 24, 8, 17, 17, 17, 17, 129, 63, 84, 85, 85, 85, 85, 85, 197, 191, 0, 0, 0, 0, 0, 0, 0, 0, 0, 0, 0, 0, 0, 0, 0, 0, 100, 129, 253, 32, 131, 255, 168, 189, 40, 133, 239, 193, 167, 238, 33, 62, 217, 230, 6, 142, 79, 126, 146, 190, 233, 188, 221, 25, 160, 1, 250, 62, 71, 93, 193, 22, 108, 193, 86, 191, 81, 85, 85, 85, 85, 85, 165, 63, 0, 0, 0, 0, 0, 0, 224, 191, 0, 0, 0, 0, 0, 0, 240, 63};

.visible .entry _Z14compute_kernelPdPKdS1_i(
	.param .u64 .ptr .align 1 _Z14compute_kernelPdPKdS1_i_param_0,
	.param .u64 .ptr .align 1 _Z14compute_kernelPdPKdS1_i_param_1,
	.param .u64 .ptr .align 1 _Z14compute_kernelPdPKdS1_i_param_2,
	.param .u32 _Z14compute_kernelPdPKdS1_i_param_3
)
{
	.reg .pred 	%p<10>;
	.reg .b32 	%r<27>;
	.reg .b64 	%rd<21>;
	.reg .b64 	%fd<72>;

	ld.param.u64 	%rd1, [_Z14compute_kernelPdPKdS1_i_param_0];
	ld.param.u64 	%rd2, [_Z14compute_kernelPdPKdS1_i_param_1];
	ld.param.u64 	%rd3, [_Z14compute_kernelPdPKdS1_i_param_2];
	ld.param.u32 	%r10, [_Z14compute_kernelPdPKdS1_i_param_3];
	mov.u32 	%r11, %ctaid.x;
	mov.u32 	%r12, %ntid.x;
	mov.u32 	%r13, %tid.x;
	mad.lo.s32 	%r1, %r11, %r12, %r13;
	setp.ge.s32 	%p1, %r1, %r10;
	@%p1 bra 	$L__BB0_11;
	cvta.to.global.u64 	%rd4, %rd2;
	mul.wide.s32 	%rd5, %r1, 8;
	add.s64 	%rd6, %rd4, %rd5;
	ld.global.f64 	%fd1, [%rd6];
	abs.f64 	%fd2, %fd1;
	setp.neu.f64 	%p2, %fd2, 0d7FF0000000000000;
	@%p2 bra 	$L__BB0_3;
	mov.f64 	%fd20, 0d0000000000000000;
	mul.rn.f64 	%fd69, %fd1, %fd20;
	mov.b32 	%r24, 0;
	bra.uni 	$L__BB0_5;
$L__BB0_3:
	mul.f64 	%fd15, %fd1, 0d3FE45F306DC9C883;
	cvt.rni.s32.f64 	%r24, %fd15;
	cvt.rn.f64.s32 	%fd16, %r24;
	fma.rn.f64 	%fd17, %fd16, 0dBFF921FB54442D18, %fd1;
	fma.rn.f64 	%fd18, %fd16, 0dBC91A62633145C00, %fd17;
	fma.rn.f64 	%fd69, %fd16, 0dB97B839A252049C0, %fd18;
	setp.ltu.f64 	%p3, %fd2, 0d41E0000000000000;
	@%p3 bra 	$L__BB0_5;
	{ // callseq 0, 0
	.param .b64 param0;
	st.param.f64 	[param0], %fd1;
	.param .align 16 .b8 retval0[16];
	call.uni (retval0), 
	__internal_trig_reduction_slowpathd, 
	(
	param0
	);
	ld.param.f64 	%fd69, [retval0];
	ld.param.b32 	%r24, [retval0+8];
	} // callseq 0
$L__BB0_5:
	shl.b32 	%r16, %r24, 6;
	cvt.u64.u32 	%rd7, %r16;
	and.b64  	%rd8, %rd7, 64;
	mov.u64 	%rd9, __cudart_sin_cos_coeffs;
	add.s64 	%rd10, %rd9, %rd8;
	mul.rn.f64 	%fd21, %fd69, %fd69;
	and.b32  	%r17, %r24, 1;
	setp.eq.b32 	%p4, %r17, 1;
	selp.f64 	%fd22, 0dBDA8FF8320FD8164, 0d3DE5DB65F9785EBA, %p4;
	ld.global.nc.v2.f64 	{%fd23, %fd24}, [%rd10];
	fma.rn.f64 	%fd25, %fd22, %fd21, %fd23;
	fma.rn.f64 	%fd26, %fd25, %fd21, %fd24;
	ld.global.nc.v2.f64 	{%fd27, %fd28}, [%rd10+16];
	fma.rn.f64 	%fd29, %fd26, %fd21, %fd27;
	fma.rn.f64 	%fd30, %fd29, %fd21, %fd28;
	ld.global.nc.v2.f64 	{%fd31, %fd32}, [%rd10+32];
	fma.rn.f64 	%fd33, %fd30, %fd21, %fd31;
	fma.rn.f64 	%fd34, %fd33, %fd21, %fd32;
	fma.rn.f64 	%fd35, %fd34, %fd69, %fd69;
	fma.rn.f64 	%fd36, %fd34, %fd21, 0d3FF0000000000000;
	selp.f64 	%fd37, %fd36, %fd35, %p4;
	and.b32  	%r18, %r24, 2;
	setp.eq.s32 	%p5, %r18, 0;
	mov.f64 	%fd38, 0d0000000000000000;
	sub.f64 	%fd39, %fd38, %fd37;
	selp.f64 	%fd7, %fd37, %fd39, %p5;
	cvta.to.global.u64 	%rd11, %rd3;
	add.s64 	%rd13, %rd11, %rd5;
	ld.global.f64 	%fd8, [%rd13];
	abs.f64 	%fd9, %fd8;
	setp.neu.f64 	%p6, %fd9, 0d7FF0000000000000;
	@%p6 bra 	$L__BB0_7;
	mov.f64 	%fd45, 0d0000000000000000;
	mul.rn.f64 	%fd71, %fd8, %fd45;
	mov.b32 	%r26, 1;
	bra.uni 	$L__BB0_10;
$L__BB0_7:
	mul.f64 	%fd40, %fd8, 0d3FE45F306DC9C883;
	cvt.rni.s32.f64 	%r25, %fd40;
	cvt.rn.f64.s32 	%fd41, %r25;
	fma.rn.f64 	%fd42, %fd41, 0dBFF921FB54442D18, %fd8;
	fma.rn.f64 	%fd43, %fd41, 0dBC91A62633145C00, %fd42;
	fma.rn.f64 	%fd71, %fd41, 0dB97B839A252049C0, %fd43;
	setp.ltu.f64 	%p7, %fd9, 0d41E0000000000000;
	@%p7 bra 	$L__BB0_9;
	{ // callseq 1, 0
	.param .b64 param0;
	st.param.f64 	[param0], %fd8;
	.param .align 16 .b8 retval0[16];
	call.uni (retval0), 
	__internal_trig_reduction_slowpathd, 
	(
	param0
	);
	ld.param.f64 	%fd71, [retval0];
	ld.param.b32 	%r25, [retval0+8];
	} // callseq 1
$L__BB0_9:
	add.s32 	%r26, %r25, 1;
$L__BB0_10:
	shl.b32 	%r21, %r26, 6;
	cvt.u64.u32 	%rd14, %r21;
	and.b64  	%rd15, %rd14, 64;
	add.s64 	%rd17, %rd9, %rd15;
	mul.rn.f64 	%fd46, %fd71, %fd71;
	and.b32  	%r22, %r26, 1;
	setp.eq.b32 	%p8, %r22, 1;
	selp.f64 	%fd47, 0dBDA8FF8320FD8164, 0d3DE5DB65F9785EBA, %p8;
	ld.global.nc.v2.f64 	{%fd48, %fd49}, [%rd17];
	fma.rn.f64 	%fd50, %fd47, %fd46, %fd48;
	fma.rn.f64 	%fd51, %fd50, %fd46, %fd49;
	ld.global.nc.v2.f64 	{%fd52, %fd53}, [%rd17+16];
	fma.rn.f64 	%fd54, %fd51, %fd46, %fd52;
	fma.rn.f64 	%fd55, %fd54, %fd46, %fd53;
	ld.global.nc.v2.f64 	{%fd56, %fd57}, [%rd17+32];
	fma.rn.f64 	%fd58, %fd55, %fd46, %fd56;
	fma.rn.f64 	%fd59, %fd58, %fd46, %fd57;
	fma.rn.f64 	%fd60, %fd59, %fd71, %fd71;
	fma.rn.f64 	%fd61, %fd59, %fd46, 0d3FF0000000000000;
	selp.f64 	%fd62, %fd61, %fd60, %p8;
	and.b32  	%r23, %r26, 2;
	setp.eq.s32 	%p9, %r23, 0;
	mov.f64 	%fd63, 0d0000000000000000;
	sub.f64 	%fd64, %fd63, %fd62;
	selp.f64 	%fd65, %fd62, %fd64, %p9;
	add.f64 	%fd66, %fd1, %fd8;
	sqrt.rn.f64 	%fd67, %fd66;
	fma.rn.f64 	%fd68, %fd7, %fd65, %fd67;
	cvta.to.global.u64 	%rd18, %rd1;
	add.s64 	%rd20, %rd18, %rd5;
	st.global.f64 	[%rd20], %fd68;
$L__BB0_11:
	ret;

}
	// .globl	_Z15compute_kernel2PdPKdS1_i
.visible .entry _Z15compute_kernel2PdPKdS1_i(
	.param .u64 .ptr .align 1 _Z15compute_kernel2PdPKdS1_i_param_0,
	.param .u64 .ptr .align 1 _Z15compute_kernel2PdPKdS1_i_param_1,
	.param .u64 .ptr .align 1 _Z15compute_kernel2PdPKdS1_i_param_2,
	.param .u32 _Z15compute_kernel2PdPKdS1_i_param_3
)
{
	.reg .pred 	%p<10>;
	.reg .b32 	%r<27>;
	.reg .b64 	%rd<21>;
	.reg .b64 	%fd<72>;

	ld.param.u64 	%rd1, [_Z15compute_kernel2PdPKdS1_i_param_0];
	ld.param.u64 	%rd2, [_Z15compute_kernel2PdPKdS1_i_param_1];
	ld.param.u64 	%rd3, [_Z15compute_kernel2PdPKdS1_i_param_2];
	ld.param.u32 	%r10, [_Z15compute_kernel2PdPKdS1_i_param_3];
	mov.u32 	%r11, %ctaid.x;
	mov.u32 	%r12, %ntid.x;
	mov.u32 	%r13, %tid.x;
	mad.lo.s32 	%r1, %r11, %r12, %r13;
	setp.ge.s32 	%p1, %r1, %r10;
	@%p1 bra 	$L__BB1_11;
	cvta.to.global.u64 	%rd4, %rd2;
	mul.wide.s32 	%rd5, %r1, 8;
	add.s64 	%rd6, %rd4, %rd5;
	ld.global.f64 	%fd1, [%rd6];
	abs.f64 	%fd2, %fd1;
	setp.neu.f64 	%p2, %fd2, 0d7FF0000000000000;
	@%p2 bra 	$L__BB1_3;
	mov.f64 	%fd20, 0d0000000000000000;
	mul.rn.f64 	%fd70, %fd1, %fd20;
	mov.b32 	%r25, 1;
	bra.uni 	$L__BB1_6;
$L__BB1_3:
	mul.f64 	%fd15, %fd1, 0d3FE45F306DC9C883;
	cvt.rni.s32.f64 	%r24, %fd15;
	cvt.rn.f64.s32 	%fd16, %r24;
	fma.rn.f64 	%fd17, %fd16, 0dBFF921FB54442D18, %fd1;
	fma.rn.f64 	%fd18, %fd16, 0dBC91A62633145C00, %fd17;
	fma.rn.f64 	%fd70, %fd16, 0dB97B839A252049C0, %fd18;
	setp.ltu.f64 	%p3, %fd2, 0d41E0000000000000;
	@%p3 bra 	$L__BB1_5;
	{ // callseq 2, 0
	.param .b64 param0;
	st.param.f64 	[param0], %fd1;
	.param .align 16 .b8 retval0[16];
	call.uni (retval0), 
	__internal_trig_reduction_slowpathd, 
	(
	param0
	);
	ld.param.f64 	%fd70, [retval0];
	ld.param.b32 	%r24, [retval0+8];
	} // callseq 2
$L__BB1_5:
	add.s32 	%r25, %r24, 1;
$L__BB1_6:
	shl.b32 	%r16, %r25, 6;
	cvt.u64.u32 	%rd7, %r16;
	and.b64  	%rd8, %rd7, 64;
	mov.u64 	%rd9, __cudart_sin_cos_coeffs;
	add.s64 	%rd10, %rd9, %rd8;
	mul.rn.f64 	%fd21, %fd70, %fd70;
	and.b32  	%r17, %r25, 1;
	setp.eq.b32 	%p4, %r17, 1;
	selp.f64 	%fd22, 0dBDA8FF8320FD8164, 0d3DE5DB65F9785EBA, %p4;
	ld.global.nc.v2.f64 	{%fd23, %fd24}, [%rd10];
	fma.rn.f64 	%fd25, %fd22, %fd21, %fd23;
	fma.rn.f64 	%fd26, %fd25, %fd21, %fd24;
	ld.global.nc.v2.f64 	{%fd27, %fd28}, [%rd10+16];
	fma.rn.f64 	%fd29, %fd26, %fd21, %fd27;
	fma.rn.f64 	%fd30, %fd29, %fd21, %fd28;
	ld.global.nc.v2.f64 	{%fd31, %fd32}, [%rd10+32];
	fma.rn.f64 	%fd33, %fd30, %fd21, %fd31;
	fma.rn.f64 	%fd34, %fd33, %fd21, %fd32;
	fma.rn.f64 	%fd35, %fd34, %fd70, %fd70;
	fma.rn.f64 	%fd36, %fd34, %fd21, 0d3FF0000000000000;
	selp.f64 	%fd37, %fd36, %fd35, %p4;
	and.b32  	%r18, %r25, 2;
	setp.eq.s32 	%p5, %r18, 0;
	mov.f64 	%fd38, 0d0000000000000000;
	sub.f64 	%fd39, %fd38, %fd37;
	selp.f64 	%fd8, %fd37, %fd39, %p5;
	cvta.to.global.u64 	%rd11, %rd3;
	add.s64 	%rd13, %rd11, %rd5;
	ld.global.f64 	%fd9, [%rd13];
	abs.f64 	%fd10, %fd9;
	setp.neu.f64 	%p6, %fd10, 0d7FF0000000000000;
	@%p6 bra 	$L__BB1_8;
	mov.f64 	%fd45, 0d0000000000000000;
	mul.rn.f64 	%fd71, %fd9, %fd45;
	mov.b32 	%r26, 0;
	bra.uni 	$L__BB1_10;
$L__BB1_8:
	mul.f64 	%fd40, %fd9, 0d3FE45F306DC9C883;
	cvt.rni.s32.f64 	%r26, %fd40;
	cvt.rn.f64.s32 	%fd41, %r26;
	fma.rn.f64 	%fd42, %fd41, 0dBFF921FB54442D18, %fd9;
	fma.rn.f64 	%fd43, %fd41, 0dBC91A62633145C00, %fd42;
	fma.rn.f64 	%fd71, %fd41, 0dB97B839A252049C0, %fd43;
	setp.ltu.f64 	%p7, %fd10, 0d41E0000000000000;
	@%p7 bra 	$L__BB1_10;
	{ // callseq 3, 0
	.param .b64 param0;
	st.param.f64 	[param0], %fd9;
	.param .align 16 .b8 retval0[16];
	call.uni (retval0), 
	__internal_trig_reduction_slowpathd, 
	(
	param0
	);
	ld.param.f64 	%fd71, [retval0];
	ld.param.b32 	%r26, [retval0+8];
	} // callseq 3
$L__BB1_10:
	shl.b32 	%r21, %r26, 6;
	cvt.u64.u32 	%rd14, %r21;
	and.b64  	%rd15, %rd14, 64;
	add.s64 	%rd17, %rd9, %rd15;
	mul.rn.f64 	%fd46, %fd71, %fd71;
	and.b32  	%r22, %r26, 1;
	setp.eq.b32 	%p8, %r22, 1;
	selp.f64 	%fd47, 0dBDA8FF8320FD8164, 0d3DE5DB65F9785EBA, %p8;
	ld.global.nc.v2.f64 	{%fd48, %fd49}, [%rd17];
	fma.rn.f64 	%fd50, %fd47, %fd46, %fd48;
	fma.rn.f64 	%fd51, %fd50, %fd46, %fd49;
	ld.global.nc.v2.f64 	{%fd52, %fd53}, [%rd17+16];
	fma.rn.f64 	%fd54, %fd51, %fd46, %fd52;
	fma.rn.f64 	%fd55, %fd54, %fd46, %fd53;
	ld.global.nc.v2.f64 	{%fd56, %fd57}, [%rd17+32];
	fma.rn.f64 	%fd58, %fd55, %fd46, %fd56;
	fma.rn.f64 	%fd59, %fd58, %fd46, %fd57;
	fma.rn.f64 	%fd60, %fd59, %fd71, %fd71;
	fma.rn.f64 	%fd61, %fd59, %fd46, 0d3FF0000000000000;
	selp.f64 	%fd62, %fd61, %fd60, %p8;
	and.b32  	%r23, %r26, 2;
	setp.eq.s32 	%p9, %r23, 0;
	mov.f64 	%fd63, 0d0000000000000000;
	sub.f64 	%fd64, %fd63, %fd62;
	selp.f64 	%fd65, %fd62, %fd64, %p9;
	mul.f64 	%fd66, %fd1, %fd9;
	sqrt.rn.f64 	%fd67, %fd66;
	fma.rn.f64 	%fd68, %fd8, %fd65, %fd67;
	cvta.to.global.u64 	%rd18, %rd1;
	add.s64 	%rd20, %rd18, %rd5;
	st.global.f64 	[%rd20], %fd68;
$L__BB1_11:
	ret;

}
.func  (.param .align 16 .b8 func_retval0[16]) __internal_trig_reduction_slowpathd(
	.param .b64 __internal_trig_reduction_slowpathd_param_0
)
{
	.local .align 8 .b8 	__local_depot2[40];
	.reg .b64 	%SP;
	.reg .b64 	%SPL;
	.reg .pred 	%p<10>;
	.reg .b32 	%r<47>;
	.reg .b64 	%rd<74>;
	.reg .b64 	%fd<5>;

	mov.u64 	%SPL, __local_depot2;
	ld.param.f64 	%fd4, [__internal_trig_reduction_slowpathd_param_0];
	add.u64 	%rd1, %SPL, 0;
	{
	.reg .b32 %temp; 
	mov.b64 	{%temp, %r1}, %fd4;
	}
	shr.u32 	%r2, %r1, 20;
	and.b32  	%r3, %r2, 2047;
	setp.eq.s32 	%p1, %r3, 2047;
	mov.b32 	%r46, 0;
	@%p1 bra 	$L__BB2_9;
	add.s32 	%r20, %r3, -1024;
	mov.b64 	%rd20, %fd4;
	shl.b64 	%rd2, %rd20, 11;
	shr.u32 	%r4, %r20, 6;
	sub.s32 	%r45, 15, %r4;
	sub.s32 	%r21, 19, %r4;
	setp.lt.u32 	%p2, %r20, 128;
	selp.b32 	%r6, 18, %r21, %p2;
	setp.ge.s32 	%p3, %r45, %r6;
	mov.b64 	%rd70, 0;
	@%p3 bra 	$L__BB2_4;
	add.s32 	%r23, %r6, %r4;
	neg.s32 	%r43, %r23;
	or.b64  	%rd3, %rd2, -9223372036854775808;
	mov.b64 	%rd70, 0;
	mov.b32 	%r42, 0;
	mov.u64 	%rd25, __cudart_i2opi_d;
	mov.u32 	%r44, %r45;
$L__BB2_3:
	.pragma "nounroll";
	mul.wide.s32 	%rd22, %r42, 8;
	add.s64 	%rd23, %rd1, %rd22;
	mul.wide.s32 	%rd24, %r44, 8;
	add.s64 	%rd26, %rd25, %rd24;
	ld.global.nc.u64 	%rd27, [%rd26];
	{
	.reg .u32 %r0, %r1, %r2, %r3, %alo, %ahi, %blo, %bhi, %clo, %chi;
	mov.b64 	{%alo,%ahi}, %rd27;
	mov.b64 	{%blo,%bhi}, %rd3;
	mov.b64 	{%clo,%chi}, %rd70;
	mad.lo.cc.u32 	%r0, %alo, %blo, %clo;
	madc.hi.cc.u32 	%r1, %alo, %blo, %chi;
	madc.hi.u32 	%r2, %alo, %bhi, 0;
	mad.lo.cc.u32 	%r1, %alo, %bhi, %r1;
	madc.hi.cc.u32 	%r2, %ahi, %blo, %r2;
	madc.hi.u32 	%r3, %ahi, %bhi, 0;
	mad.lo.cc.u32 	%r1, %ahi, %blo, %r1;
	madc.lo.cc.u32 	%r2, %ahi, %bhi, %r2;
	addc.u32 	%r3, %r3, 0;
	mov.b64 	%rd28, {%r0,%r1};
	mov.b64 	%rd70, {%r2,%r3};
	}
	st.local.u64 	[%rd23], %rd28;
	add.s32 	%r44, %r44, 1;
	add.s32 	%r43, %r43, 1;
	add.s32 	%r42, %r42, 1;
	setp.ne.s32 	%p4, %r43, -15;
	mov.u32 	%r45, %r6;
	@%p4 bra 	$L__BB2_3;
$L__BB2_4:
	cvt.s64.s32 	%rd29, %r45;
	cvt.u64.u32 	%rd30, %r4;
	add.s64 	%rd31, %rd30, %rd29;
	shl.b64 	%rd32, %rd31, 3;
	add.s64 	%rd33, %rd1, %rd32;
	st.local.u64 	[%rd33+-120], %rd70;
	and.b32  	%r15, %r2, 63;
	ld.local.u64 	%rd72, [%rd1+16];
	ld.local.u64 	%rd71, [%rd1+24];
	setp.eq.s32 	%p5, %r15, 0;
	@%p5 bra 	$L__BB2_6;
	shl.b64 	%rd34, %rd71, %r15;
	shr.u64 	%rd35, %rd72, 1;
	xor.b32  	%r24, %r15, 63;
	shr.u64 	%rd36, %rd35, %r24;
	or.b64  	%rd71, %rd34, %rd36;
	ld.local.u64 	%rd37, [%rd1+8];
	shl.b64 	%rd38, %rd72, %r15;
	shr.u64 	%rd39, %rd37, 1;
	shr.u64 	%rd40, %rd39, %r24;
	or.b64  	%rd72, %rd38, %rd40;
$L__BB2_6:
	and.b32  	%r25, %r1, -2147483648;
	shr.u64 	%rd41, %rd71, 62;
	cvt.u32.u64 	%r26, %rd41;
	mov.b64 	{%r27, %r28}, %rd71;
	mov.b64 	{%r29, %r30}, %rd72;
	shf.l.wrap.b32 	%r31, %r30, %r27, 2;
	shf.l.wrap.b32 	%r32, %r27, %r28, 2;
	mov.b64 	%rd42, {%r31, %r32};
	shl.b64 	%rd43, %rd72, 2;
	shr.u64 	%rd44, %rd42, 63;
	cvt.u32.u64 	%r33, %rd44;
	add.s32 	%r34, %r33, %r26;
	setp.eq.s32 	%p6, %r25, 0;
	neg.s32 	%r35, %r34;
	selp.b32 	%r46, %r34, %r35, %p6;
	setp.gt.s64 	%p7, %rd42, -1;
	mov.b64 	%rd45, 0;
	{
	.reg .u32 %r0, %r1, %r2, %r3, %a0, %a1, %a2, %a3, %b0, %b1, %b2, %b3;
	mov.b64 	{%a0,%a1}, %rd45;
	mov.b64 	{%a2,%a3}, %rd45;
	mov.b64 	{%b0,%b1}, %rd43;
	mov.b64 	{%b2,%b3}, %rd42;
	sub.cc.u32 	%r0, %a0, %b0;
	subc.cc.u32 	%r1, %a1, %b1;
	subc.cc.u32 	%r2, %a2, %b2;
	subc.u32 	%r3, %a3, %b3;
	mov.b64 	%rd46, {%r0,%r1};
	mov.b64 	%rd47, {%r2,%r3};
	}
	xor.b32  	%r36, %r25, -2147483648;
	selp.b64 	%rd73, %rd42, %rd47, %p7;
	selp.b64 	%rd14, %rd43, %rd46, %p7;
	selp.b32 	%r17, %r25, %r36, %p7;
	clz.b64 	%r37, %rd73;
	cvt.u64.u32 	%rd15, %r37;
	setp.eq.s32 	%p8, %r37, 0;
	@%p8 bra 	$L__BB2_8;
	cvt.u32.u64 	%r38, %rd15;
	and.b32  	%r39, %r38, 63;
	shl.b64 	%rd48, %rd73, %r39;
	shr.u64 	%rd49, %rd14, 1;
	not.b32 	%r40, %r38;
	and.b32  	%r41, %r40, 63;
	shr.u64 	%rd50, %rd49, %r41;
	or.b64  	%rd73, %rd48, %rd50;
$L__BB2_8:
	mov.b64 	%rd51, -3958705157555305931;
	{
	.reg .u32 %r0, %r1, %r2, %r3, %alo, %ahi, %blo, %bhi;
	mov.b64 	{%alo,%ahi}, %rd73;
	mov.b64 	{%blo,%bhi}, %rd51;
	mul.lo.u32 	%r0, %alo, %blo;
	mul.hi.u32 	%r1, %alo, %blo;
	mad.lo.cc.u32 	%r1, %alo, %bhi, %r1;
	madc.hi.u32 	%r2, %alo, %bhi, 0;
	mad.lo.cc.u32 	%r1, %ahi, %blo, %r1;
	madc.hi.cc.u32 	%r2, %ahi, %blo, %r2;
	madc.hi.u32 	%r3, %ahi, %bhi, 0;
	mad.lo.cc.u32 	%r2, %ahi, %bhi, %r2;
	addc.u32 	%r3, %r3, 0;
	mov.b64 	%rd52, {%r0,%r1};
	mov.b64 	%rd53, {%r2,%r3};
	}
	setp.gt.s64 	%p9, %rd53, 0;
	{
	.reg .u32 %r0, %r1, %r2, %r3, %a0, %a1, %a2, %a3, %b0, %b1, %b2, %b3;
	mov.b64 	{%a0,%a1}, %rd52;
	mov.b64 	{%a2,%a3}, %rd53;
	mov.b64 	{%b0,%b1}, %rd52;
	mov.b64 	{%b2,%b3}, %rd53;
	add.cc.u32 	%r0, %a0, %b0;
	addc.cc.u32 	%r1, %a1, %b1;
	addc.cc.u32 	%r2, %a2, %b2;
	addc.u32 	%r3, %a3, %b3;
	mov.b64 	%rd54, {%r0,%r1};
	mov.b64 	%rd55, {%r2,%r3};
	}
	selp.b64 	%rd56, %rd55, %rd53, %p9;
	selp.s64 	%rd57, -1, 0, %p9;
	sub.s64 	%rd58, %rd57, %rd15;
	cvt.u64.u32 	%rd59, %r17;
	shl.b64 	%rd60, %rd59, 32;
	add.s64 	%rd61, %rd56, 1;
	shr.u64 	%rd62, %rd61, 10;
	add.s64 	%rd63, %rd62, 1;
	shr.u64 	%rd64, %rd63, 1;
	shl.b64 	%rd65, %rd58, 52;
	add.s64 	%rd66, %rd65, %rd64;
	add.s64 	%rd67, %rd66, 4602678819172646912;
	or.b64  	%rd68, %rd67, %rd60;
	mov.b64 	%fd4, %rd68;
$L__BB2_9:
	st.param.f64 	[func_retval0], %fd4;
	st.param.b32 	[func_retval0+8], %r46;
	ret;

}


// ===== COMPILED SASS (sm_100) =====

	.target	sm_100

	.elftype	@"ET_EXEC"


//--------------------- .note.nv.tkinfo           --------------------------
	.section	.note.nv.tkinfo,"",@"SHT_NOTE"
	.sectionflags	@"SHF_NOTE_NV_TKINFO"
	.tkinfo
        /*0018*/ 	.word	0x00000002
        /*0030*/ 	.string	""
        /*0030*/ 	.string	"ptxas"
        /*0030*/ 	.string	"Cuda compilation tools, release 13.0, V13.0.88"
        /*0030*/ 	.string	"Build cuda_13.0.r13.0/compiler.36424714_0"
        /*0030*/ 	.string	"-arch sm_100 -m 64 "



//--------------------- .note.nv.cuinfo           --------------------------
	.section	.note.nv.cuinfo,"",@"SHT_NOTE"
	.sectionflags	@"SHF_NOTE_NV_CUINFO"
        /*0018*/ 	.short	0x0002
        /*001a*/ 	.short	0x0064
        /*001c*/ 	.short	0x0082
	.zero		2


//--------------------- .nv.info                  --------------------------
	.section	.nv.info,"",@"SHT_CUDA_INFO"
	.align	4


	//----- nvinfo : EIATTR_REGCOUNT
	.align		4
        /*0000*/ 	.byte	0x04, 0x2f
        /*0002*/ 	.short	(.L_3 - .L_2)
	.align		4
.L_2:
        /*0004*/ 	.word	index@(_Z14compute_kernelPdPKdS1_i)
        /*0008*/ 	.word	0x00000020


	//----- nvinfo : EIATTR_FRAME_SIZE
	.align		4
.L_3:
        /*000c*/ 	.byte	0x04, 0x11
        /*000e*/ 	.short	(.L_5 - .L_4)
	.align		4
.L_4:
        /*0010*/ 	.word	index@($_Z14compute_kernelPdPKdS1_i$__internal_trig_reduction_slowpathd)
        /*0014*/ 	.word	0x00000028


	//----- nvinfo : EIATTR_FRAME_SIZE
	.align		4
.L_5:
        /*0018*/ 	.byte	0x04, 0x11
        /*001a*/ 	.short	(.L_7 - .L_6)
	.align		4
.L_6:
        /*001c*/ 	.word	index@($__internal_1_$__cuda_sm20_dsqrt_rn_f64_mediumpath_v1)
        /*0020*/ 	.word	0x00000028


	//----- nvinfo : EIATTR_FRAME_SIZE
	.align		4
.L_7:
        /*0024*/ 	.byte	0x04, 0x11
        /*0026*/ 	.short	(.L_9 - .L_8)
	.align		4
.L_8:
        /*0028*/ 	.word	index@(_Z14compute_kernelPdPKdS1_i)
        /*002c*/ 	.word	0x00000028


	//----- nvinfo : EIATTR_REGCOUNT
	.align		4
.L_9:
        /*0030*/ 	.byte	0x04, 0x2f
        /*0032*/ 	.short	(.L_11 - .L_10)
	.align		4
.L_10:
        /*0034*/ 	.word	index@(_Z15compute_kernel2PdPKdS1_i)
        /*0038*/ 	.word	0x00000020


	//----- nvinfo : EIATTR_FRAME_SIZE
	.align		4
.L_11:
        /*003c*/ 	.byte	0x04, 0x11
        /*003e*/ 	.short	(.L_13 - .L_12)
	.align		4
.L_12:
        /*0040*/ 	.word	index@($_Z15compute_kernel2PdPKdS1_i$__internal_trig_reduction_slowpathd)
        /*0044*/ 	.word	0x00000028


	//----- nvinfo : EIATTR_FRAME_SIZE
	.align		4
.L_13:
        /*0048*/ 	.byte	0x04, 0x11
        /*004a*/ 	.short	(.L_15 - .L_14)
	.align		4
.L_14:
        /*004c*/ 	.word	index@($__internal_0_$__cuda_sm20_dsqrt_rn_f64_mediumpath_v1)
        /*0050*/ 	.word	0x00000028


	//----- nvinfo : EIATTR_FRAME_SIZE
	.align		4
.L_15:
        /*0054*/ 	.byte	0x04, 0x11
        /*0056*/ 	.short	(.L_17 - .L_16)
	.align		4
.L_16:
        /*0058*/ 	.word	index@(_Z15compute_kernel2PdPKdS1_i)
        /*005c*/ 	.word	0x00000028


	//----- nvinfo : EIATTR_MIN_STACK_SIZE
	.align		4
.L_17:
        /*0060*/ 	.byte	0x04, 0x12
        /*0062*/ 	.short	(.L_19 - .L_18)
	.align		4
.L_18:
        /*0064*/ 	.word	index@(_Z15compute_kernel2PdPKdS1_i)
        /*0068*/ 	.word	0x00000028


	//----- nvinfo : EIATTR_MIN_STACK_SIZE
	.align		4
.L_19:
        /*006c*/ 	.byte	0x04, 0x12
        /*006e*/ 	.short	(.L_21 - .L_20)
	.align		4
.L_20:
        /*0070*/ 	.word	index@(_Z14compute_kernelPdPKdS1_i)
        /*0074*/ 	.word	0x00000028
.L_21:


//--------------------- .nv.compat                --------------------------
	.section	.nv.compat,"",@"SHT_CUDA_COMPAT_INFO"
	.align	4
        /*0000*/ 	.byte	0x02, 0x09, 0x00, 0x00, 0x02, 0x02, 0x01, 0x00, 0x02, 0x05, 0x05, 0x00, 0x03, 0x07, 0x01, 0x01
        /*0010*/ 	.byte	0x02, 0x03, 0x00, 0x00, 0x02, 0x06, 0x01, 0x00, 0x04, 0x0b, 0x08, 0x00, 0x01, 0x00, 0x00, 0x00
        /*0020*/ 	.byte	0x00, 0x00, 0x00, 0x00


//--------------------- .nv.info._Z15compute_kernel2PdPKdS1_i --------------------------
	.section	.nv.info._Z15compute_kernel2PdPKdS1_i,"",@"SHT_CUDA_INFO"
	.sectionflags	@""
	.align	4


	//----- nvinfo : EIATTR_CUDA_API_VERSION
	.align		4
        /*0000*/ 	.byte	0x04, 0x37
        /*0002*/ 	.short	(.L_23 - .L_22)
.L_22:
        /*0004*/ 	.word	0x00000082


	//----- nvinfo : EIATTR_KPARAM_INFO
	.align		4
.L_23:
        /*0008*/ 	.byte	0x04, 0x17
        /*000a*/ 	.short	(.L_25 - .L_24)
.L_24:
        /*000c*/ 	.word	0x00000000
        /*0010*/ 	.short	0x0003
        /*0012*/ 	.short	0x0018
        /*0014*/ 	.byte	0x00, 0xf0, 0x11, 0x00


	//----- nvinfo : EIATTR_KPARAM_INFO
	.align		4
.L_25:
        /*0018*/ 	.byte	0x04, 0x17
        /*001a*/ 	.short	(.L_27 - .L_26)
.L_26:
        /*001c*/ 	.word	0x00000000
        /*0020*/ 	.short	0x0002
        /*0022*/ 	.short	0x0010
        /*0024*/ 	.byte	0x00, 0xf5, 0x21, 0x00


	//----- nvinfo : EIATTR_KPARAM_INFO
	.align		4
.L_27:
        /*0028*/ 	.byte	0x04, 0x17
        /*002a*/ 	.short	(.L_29 - .L_28)
.L_28:
        /*002c*/ 	.word	0x00000000
        /*0030*/ 	.short	0x0001
        /*0032*/ 	.short	0x0008
        /*0034*/ 	.byte	0x00, 0xf5, 0x21, 0x00


	//----- nvinfo : EIATTR_KPARAM_INFO
	.align		4
.L_29:
        /*0038*/ 	.byte	0x04, 0x17
        /*003a*/ 	.short	(.L_31 - .L_30)
.L_30:
        /*003c*/ 	.word	0x00000000
        /*0040*/ 	.short	0x0000
        /*0042*/ 	.short	0x0000
        /*0044*/ 	.byte	0x00, 0xf5, 0x21, 0x00


	//----- nvinfo : EIATTR_SPARSE_MMA_MASK
	.align		4
.L_31:
        /*0048*/ 	.byte	0x03, 0x50
        /*004a*/ 	.short	0x0000


	//----- nvinfo : EIATTR_MAXREG_COUNT
	.align		4
        /*004c*/ 	.byte	0x03, 0x1b
        /*004e*/ 	.short	0x00ff


	//----- nvinfo : EIATTR_MERCURY_ISA_VERSION
	.align		4
        /*0050*/ 	.byte	0x03, 0x5f
        /*0052*/ 	.short	0x0101


	//----- nvinfo : EIATTR_VRC_CTA_INIT_COUNT
	.align		4
        /*0054*/ 	.byte	0x02, 0x4a
	.zero		1
	.zero		1


	//----- nvinfo : EIATTR_EXIT_INSTR_OFFSETS
	.align		4
        /*0058*/ 	.byte	0x04, 0x1c
        /*005a*/ 	.short	(.L_33 - .L_32)


	//   ....[0]....
.L_32:
        /*005c*/ 	.word	0x00000080


	//   ....[1]....
        /*0060*/ 	.word	0x00000a10


	//----- nvinfo : EIATTR_CRS_STACK_SIZE
	.align		4
.L_33:
        /*0064*/ 	.byte	0x04, 0x1e
        /*0066*/ 	.short	(.L_35 - .L_34)
.L_34:
        /*0068*/ 	.word	0x00000000


	//----- nvinfo : EIATTR_CBANK_PARAM_SIZE
	.align		4
.L_35:
        /*006c*/ 	.byte	0x03, 0x19
        /*006e*/ 	.short	0x001c


	//----- nvinfo : EIATTR_PARAM_CBANK
	.align		4
        /*0070*/ 	.byte	0x04, 0x0a
        /*0072*/ 	.short	(.L_37 - .L_36)
	.align		4
.L_36:
        /*0074*/ 	.word	index@(.nv.constant0._Z15compute_kernel2PdPKdS1_i)
        /*0078*/ 	.short	0x0380
        /*007a*/ 	.short	0x001c


	//----- nvinfo : EIATTR_SW_WAR
	.align		4
.L_37:
        /*007c*/ 	.byte	0x04, 0x36
        /*007e*/ 	.short	(.L_39 - .L_38)
.L_38:
        /*0080*/ 	.word	0x00000008
.L_39:


//--------------------- .nv.info._Z14compute_kernelPdPKdS1_i --------------------------
	.section	.nv.info._Z14compute_kernelPdPKdS1_i,"",@"SHT_CUDA_INFO"
	.sectionflags	@""
	.align	4


	//----- nvinfo : EIATTR_CUDA_API_VERSION
	.align		4
        /*0000*/ 	.byte	0x04, 0x37
        /*0002*/ 	.short	(.L_41 - .L_40)
.L_40:
        /*0004*/ 	.word	0x00000082


	//----- nvinfo : EIATTR_KPARAM_INFO
	.align		4
.L_41:
        /*0008*/ 	.byte	0x04, 0x17
        /*000a*/ 	.short	(.L_43 - .L_42)
.L_42:
        /*000c*/ 	.word	0x00000000
        /*0010*/ 	.short	0x0003
        /*0012*/ 	.short	0x0018
        /*0014*/ 	.byte	0x00, 0xf0, 0x11, 0x00


	//----- nvinfo : EIATTR_KPARAM_INFO
	.align		4
.L_43:
        /*0018*/ 	.byte	0x04, 0x17
        /*001a*/ 	.short	(.L_45 - .L_44)
.L_44:
        /*001c*/ 	.word	0x00000000
        /*0020*/ 	.short	0x0002
        /*0022*/ 	.short	0x0010
        /*0024*/ 	.byte	0x00, 0xf5, 0x21, 0x00


	//----- nvinfo : EIATTR_KPARAM_INFO
	.align		4
.L_45:
        /*0028*/ 	.byte	0x04, 0x17
        /*002a*/ 	.short	(.L_47 - .L_46)
.L_46:
        /*002c*/ 	.word	0x00000000
        /*0030*/ 	.short	0x0001
        /*0032*/ 	.short	0x0008
        /*0034*/ 	.byte	0x00, 0xf5, 0x21, 0x00


	//----- nvinfo : EIATTR_KPARAM_INFO
	.align		4
.L_47:
        /*0038*/ 	.byte	0x04, 0x17
        /*003a*/ 	.short	(.L_49 - .L_48)
.L_48:
        /*003c*/ 	.word	0x00000000
        /*0040*/ 	.short	0x0000
        /*0042*/ 	.short	0x0000
        /*0044*/ 	.byte	0x00, 0xf5, 0x21, 0x00


	//----- nvinfo : EIATTR_SPARSE_MMA_MASK
	.align		4
.L_49:
        /*0048*/ 	.byte	0x03, 0x50
        /*004a*/ 	.short	0x0000


	//----- nvinfo : EIATTR_MAXREG_COUNT
	.align		4
        /*004c*/ 	.byte	0x03, 0x1b
        /*004e*/ 	.short	0x00ff


	//----- nvinfo : EIATTR_MERCURY_ISA_VERSION
	.align		4
        /*0050*/ 	.byte	0x03, 0x5f
        /*0052*/ 	.short	0x0101


	//----- nvinfo : EIATTR_VRC_CTA_INIT_COUNT
	.align		4
        /*0054*/ 	.byte	0x02, 0x4a
	.zero		1
	.zero		1


	//----- nvinfo : EIATTR_EXIT_INSTR_OFFSETS
	.align		4
        /*0058*/ 	.byte	0x04, 0x1c
        /*005a*/ 	.short	(.L_51 - .L_50)


	//   ....[0]....
.L_50:
        /*005c*/ 	.word	0x00000080


	//   ....[1]....
        /*0060*/ 	.word	0x00000a10


	//----- nvinfo : EIATTR_CRS_STACK_SIZE
	.align		4
.L_51:
        /*0064*/ 	.byte	0x04, 0x1e
        /*0066*/ 	.short	(.L_53 - .L_52)
.L_52:
        /*0068*/ 	.word	0x00000000


	//----- nvinfo : EIATTR_CBANK_PARAM_SIZE
	.align		4
.L_53:
        /*006c*/ 	.byte	0x03, 0x19
        /*006e*/ 	.short	0x001c


	//----- nvinfo : EIATTR_PARAM_CBANK
	.align		4
        /*0070*/ 	.byte	0x04, 0x0a
        /*0072*/ 	.short	(.L_55 - .L_54)
	.align		4
.L_54:
        /*0074*/ 	.word	index@(.nv.constant0._Z14compute_kernelPdPKdS1_i)
        /*0078*/ 	.short	0x0380
        /*007a*/ 	.short	0x001c


	//----- nvinfo : EIATTR_SW_WAR
	.align		4
.L_55:
        /*007c*/ 	.byte	0x04, 0x36
        /*007e*/ 	.short	(.L_57 - .L_56)
.L_56:
        /*0080*/ 	.word	0x00000008
.L_57:


//--------------------- .nv.callgraph             --------------------------
	.section	.nv.callgraph,"",@"SHT_CUDA_CALLGRAPH"
	.align	4
	.sectionentsize	8
	.align		4
        /*0000*/ 	.word	0x00000000
	.align		4
        /*0004*/ 	.word	0xffffffff
	.align		4
        /*0008*/ 	.word	0x00000000
	.align		4
        /*000c*/ 	.word	0xfffffffe
	.align		4
        /*0010*/ 	.word	0x00000000
	.align		4
        /*0014*/ 	.word	0xfffffffd
	.align		4
        /*0018*/ 	.word	0x00000000
	.align		4
        /*001c*/ 	.word	0xfffffffc


//--------------------- .nv.constant4             --------------------------
	.section	.nv.constant4,"a",@progbits
	.align	8
	.align		8
.nv.constant4:
        /*0000*/ 	.dword	__cudart_i2opi_d
	.align		8
        /*0008*/ 	.dword	__cudart_sin_cos_coeffs


//--------------------- .text._Z15compute_kernel2PdPKdS1_i --------------------------
	.section	.text._Z15compute_kernel2PdPKdS1_i,"ax",@progbits
	.align	128
        .global         _Z15compute_kernel2PdPKdS1_i
        .type           _Z15compute_kernel2PdPKdS1_i,@function
        .size           _Z15compute_kernel2PdPKdS1_i,(.L_x_41 - _Z15compute_kernel2PdPKdS1_i)
        .other          _Z15compute_kernel2PdPKdS1_i,@"STO_CUDA_ENTRY STV_DEFAULT"
_Z15compute_kernel2PdPKdS1_i:
.text._Z15compute_kernel2PdPKdS1_i:
[----:B------:R-:W0:Y:S01]  /*0000*/  LDC R1, c[0x0][0x37c] ;  /* 0x0000df00ff017b82 */ /* 0x000e220000000800 */
[----:B------:R-:W1:Y:S07]  /*0010*/  S2R R3, SR_TID.X ;  /* 0x0000000000037919 */ /* 0x000e6e0000002100 */
[----:B------:R-:W1:Y:S01]  /*0020*/  S2UR UR4, SR_CTAID.X ;  /* 0x00000000000479c3 */ /* 0x000e620000002500 */
[----:B------:R-:W2:Y:S01]  /*0030*/  LDCU UR5, c[0x0][0x398] ;  /* 0x00007300ff0577ac */ /* 0x000ea20008000800 */
[----:B0-----:R-:W-:-:S06]  /*0040*/  VIADD R1, R1, 0xffffffd8 ;  /* 0xffffffd801017836 */ /* 0x001fcc0000000000 */
[----:B------:R-:W1:Y:S02]  /*0050*/  LDC R0, c[0x0][0x360] ;  /* 0x0000d800ff007b82 */ /* 0x000e640000000800 */
[----:B-1----:R-:W-:-:S05]  /*0060*/  IMAD R0, R0, UR4, R3 ;  /* 0x0000000400007c24 */ /* 0x002fca000f8e0203 */
[----:B--2---:R-:W-:-:S13]  /*0070*/  ISETP.GE.AND P0, PT, R0, UR5, PT ;  /* 0x0000000500007c0c */ /* 0x004fda000bf06270 */
[----:B------:R-:W-:Y:S05]  /*0080*/  @P0 EXIT ;  /* 0x000000000000094d */ /* 0x000fea0003800000 */
[----:B------:R-:W0:Y:S01]  /*0090*/  LDC.64 R2, c[0x0][0x388] ;  /* 0x0000e200ff027b82 */ /* 0x000e220000000a00 */
[----:B------:R-:W1:Y:S01]  /*00a0*/  LDCU.64 UR4, c[0x0][0x358] ;  /* 0x00006b00ff0477ac */ /* 0x000e620008000a00 */
[----:B0-----:R-:W-:-:S06]  /*00b0*/  IMAD.WIDE R2, R0, 0x8, R2 ;  /* 0x0000000800027825 */ /* 0x001fcc00078e0202 */
[----:B-1----:R-:W2:Y:S01]  /*00c0*/  LDG.E.64 R2, desc[UR4][R2.64] ;  /* 0x0000000402027981 */ /* 0x002ea2000c1e1b00 */
[----:B------:R-:W-:Y:S01]  /*00d0*/  BSSY.RECONVERGENT B0, `(.L_x_0) ;  /* 0x000001e000007945 */ /* 0x000fe20003800200 */
[----:B--2---:R-:W-:-:S14]  /*00e0*/  DSETP.NEU.AND P0, PT, |R2|, +INF , PT ;  /* 0x7ff000000200742a */ /* 0x004fdc0003f0d200 */
[----:B------:R-:W-:Y:S01]  /*00f0*/  @!P0 DMUL R18, RZ, R2 ;  /* 0x00000002ff128228 */ /* 0x000fe20000000000 */
[----:B------:R-:W-:Y:S01]  /*0100*/  @!P0 IMAD.MOV.U32 R20, RZ, RZ, 0x1 ;  /* 0x00000001ff148424 */ /* 0x000fe200078e00ff */
[----:B------:R-:W-:Y:S09]  /*0110*/  @!P0 BRA `(.L_x_1) ;  /* 0x0000000000648947 */ /* 0x000ff20003800000 */
[----:B------:R-:W-:Y:S01]  /*0120*/  UMOV UR6, 0x6dc9c883 ;  /* 0x6dc9c88300067882 */ /* 0x000fe20000000000 */
[----:B------:R-:W-:Y:S01]  /*0130*/  UMOV UR7, 0x3fe45f30 ;  /* 0x3fe45f3000077882 */ /* 0x000fe20000000000 */
[C---:B------:R-:W-:Y:S01]  /*0140*/  DSETP.GE.AND P0, PT, |R2|.reuse, 2.14748364800000000000e+09, PT ;  /* 0x41e000000200742a */ /* 0x040fe20003f06200 */
[----:B------:R-:W-:Y:S01]  /*0150*/  BSSY.RECONVERGENT B1, `(.L_x_2) ;  /* 0x0000014000017945 */ /* 0x000fe20003800200 */
[----:B------:R-:W-:Y:S01]  /*0160*/  DMUL R4, R2, UR6 ;  /* 0x0000000602047c28 */ /* 0x000fe20008000000 */
[----:B------:R-:W-:Y:S01]  /*0170*/  UMOV UR6, 0x54442d18 ;  /* 0x54442d1800067882 */ /* 0x000fe20000000000 */
[----:B------:R-:W-:-:S08]  /*0180*/  UMOV UR7, 0x3ff921fb ;  /* 0x3ff921fb00077882 */ /* 0x000fd00000000000 */
[----:B------:R-:W0:Y:S08]  /*0190*/  F2I.F64 R4, R4 ;  /* 0x0000000400047311 */ /* 0x000e300000301100 */
[----:B0-----:R-:W0:Y:S02]  /*01a0*/  I2F.F64 R18, R4 ;  /* 0x0000000400127312 */ /* 0x001e240000201c00 */
[----:B0-----:R-:W-:Y:S01]  /*01b0*/  DFMA R6, R18, -UR6, R2 ;  /* 0x8000000612067c2b */ /* 0x001fe20008000002 */
[----:B------:R-:W-:Y:S01]  /*01c0*/  UMOV UR6, 0x33145c00 ;  /* 0x33145c0000067882 */ /* 0x000fe20000000000 */
[----:B------:R-:W-:-:S06]  /*01d0*/  UMOV UR7, 0x3c91a626 ;  /* 0x3c91a62600077882 */ /* 0x000fcc0000000000 */
[----:B------:R-:W-:Y:S01]  /*01e0*/  DFMA R6, R18, -UR6, R6 ;  /* 0x8000000612067c2b */ /* 0x000fe20008000006 */
[----:B------:R-:W-:Y:S01]  /*01f0*/  UMOV UR6, 0x252049c0 ;  /* 0x252049c000067882 */ /* 0x000fe20000000000 */
[----:B------:R-:W-:-:S06]  /*0200*/  UMOV UR7, 0x397b839a ;  /* 0x397b839a00077882 */ /* 0x000fcc0000000000 */
[----:B------:R-:W-:Y:S01]  /*0210*/  DFMA R18, R18, -UR6, R6 ;  /* 0x8000000612127c2b */ /* 0x000fe20008000006 */
[----:B------:R-:W-:Y:S10]  /*0220*/  @!P0 BRA `(.L_x_3) ;  /* 0x0000000000188947 */ /* 0x000ff40003800000 */
[----:B------:R-:W-:Y:S01]  /*0230*/  IMAD.MOV.U32 R6, RZ, RZ, R2 ;  /* 0x000000ffff067224 */ /* 0x000fe200078e0002 */
[----:B------:R-:W-:Y:S01]  /*0240*/  MOV R20, 0x270 ;  /* 0x0000027000147802 */ /* 0x000fe20000000f00 */
[----:B------:R-:W-:-:S07]  /*0250*/  IMAD.MOV.U32 R14, RZ, RZ, R3 ;  /* 0x000000ffff0e7224 */ /* 0x000fce00078e0003 */
[----:B------:R-:W-:Y:S05]  /*0260*/  CALL.REL.NOINC `($_Z15compute_kernel2PdPKdS1_i$__internal_trig_reduction_slowpathd) ;  /* 0x00000008008c7944 */ /* 0x000fea0003c00000 */
[----:B------:R-:W-:Y:S02]  /*0270*/  IMAD.MOV.U32 R18, RZ, RZ, R6 ;  /* 0x000000ffff127224 */ /* 0x000fe400078e0006 */
[----:B------:R-:W-:-:S07]  /*0280*/  IMAD.MOV.U32 R19, RZ, RZ, R7 ;  /* 0x000000ffff137224 */ /* 0x000fce00078e0007 */
.L_x_3:
[----:B------:R-:W-:Y:S05]  /*0290*/  BSYNC.RECONVERGENT B1 ;  /* 0x0000000000017941 */ /* 0x000fea0003800200 */
.L_x_2:
[----:B------:R-:W-:-:S07]  /*02a0*/  VIADD R20, R4, 0x1 ;  /* 0x0000000104147836 */ /* 0x000fce0000000000 */
.L_x_1:
[----:B------:R-:W-:Y:S05]  /*02b0*/  BSYNC.RECONVERGENT B0 ;  /* 0x0000000000007941 */ /* 0x000fea0003800200 */
.L_x_0:
[----:B------:R-:W0:Y:S01]  /*02c0*/  LDCU.64 UR6, c[0x4][0x8] ;  /* 0x01000100ff0677ac */ /* 0x000e220008000a00 */
[----:B------:R-:W-:Y:S01]  /*02d0*/  IMAD.SHL.U32 R4, R20, 0x40, RZ ;  /* 0x0000004014047824 */ /* 0x000fe200078e00ff */
[----:B------:R-:W1:Y:S04]  /*02e0*/  LDC.64 R16, c[0x0][0x390] ;  /* 0x0000e400ff107b82 */ /* 0x000e680000000a00 */
[----:B------:R-:W-:-:S04]  /*02f0*/  LOP3.LUT R4, R4, 0x40, RZ, 0xc0, !PT ;  /* 0x0000004004047812 */ /* 0x000fc800078ec0ff */
[----:B0-----:R-:W-:-:S05]  /*0300*/  IADD3 R24, P0, PT, R4, UR6, RZ ;  /* 0x0000000604187c10 */ /* 0x001fca000ff1e0ff */
[----:B------:R-:W-:-:S05]  /*0310*/  IMAD.X R25, RZ, RZ, UR7, P0 ;  /* 0x00000007ff197e24 */ /* 0x000fca00080e06ff */
[----:B------:R-:W2:Y:S04]  /*0320*/  LDG.E.128.CONSTANT R4, desc[UR4][R24.64] ;  /* 0x0000000418047981 */ /* 0x000ea8000c1e9d00 */
[----:B------:R-:W3:Y:S04]  /*0330*/  LDG.E.128.CONSTANT R8, desc[UR4][R24.64+0x10] ;  /* 0x0000100418087981 */ /* 0x000ee8000c1e9d00 */
[----:B------:R-:W4:Y:S01]  /*0340*/  LDG.E.128.CONSTANT R12, desc[UR4][R24.64+0x20] ;  /* 0x00002004180c7981 */ /* 0x000f22000c1e9d00 */
[----:B-1----:R-:W-:-:S06]  /*0350*/  IMAD.WIDE R16, R0, 0x8, R16 ;  /* 0x0000000800107825 */ /* 0x002fcc00078e0210 */
[----:B------:R-:W5:Y:S01]  /*0360*/  LDG.E.64 R16, desc[UR4][R16.64] ;  /* 0x0000000410107981 */ /* 0x000f62000c1e1b00 */
[----:B------:R-:W-:Y:S01]  /*0370*/  LOP3.LUT R21, R20, 0x1, RZ, 0xc0, !PT ;  /* 0x0000000114157812 */ /* 0x000fe200078ec0ff */
[----:B------:R-:W-:Y:S01]  /*0380*/  IMAD.MOV.U32 R26, RZ, RZ, 0x20fd8164 ;  /* 0x20fd8164ff1a7424 */ /* 0x000fe200078e00ff */
[----:B------:R-:W-:Y:S01]  /*0390*/  DMUL R22, R18, R18 ;  /* 0x0000001212167228 */ /* 0x000fe20000000000 */
[----:B------:R-:W-:Y:S01]  /*03a0*/  BSSY.RECONVERGENT B0, `(.L_x_4) ;  /* 0x000002e000007945 */ /* 0x000fe20003800200 */
[----:B------:R-:W-:Y:S01]  /*03b0*/  ISETP.NE.U32.AND P0, PT, R21, 0x1, PT ;  /* 0x000000011500780c */ /* 0x000fe20003f05070 */
[----:B------:R-:W-:-:S03]  /*03c0*/  IMAD.MOV.U32 R21, RZ, RZ, 0x3da8ff83 ;  /* 0x3da8ff83ff157424 */ /* 0x000fc600078e00ff */
[----:B------:R-:W-:Y:S02]  /*03d0*/  FSEL R26, R26, -8.06006814911005101289e+34, !P0 ;  /* 0xf9785eba1a1a7808 */ /* 0x000fe40004000000 */
[----:B------:R-:W-:-:S06]  /*03e0*/  FSEL R27, -R21, 0.11223486810922622681, !P0 ;  /* 0x3de5db65151b7808 */ /* 0x000fcc0004000100 */
[----:B--2---:R-:W-:-:S08]  /*03f0*/  DFMA R4, R22, R26, R4 ;  /* 0x0000001a1604722b */ /* 0x004fd00000000004 */
[----:B------:R-:W-:Y:S02]  /*0400*/  DFMA R4, R22, R4, R6 ;  /* 0x000000041604722b */ /* 0x000fe40000000006 */
[----:B-----5:R-:W-:-:S06]  /*0410*/  DSETP.NEU.AND P1, PT, |R16|, +INF , PT ;  /* 0x7ff000001000742a */ /* 0x020fcc0003f2d200 */
[----:B---3--:R-:W-:-:S08]  /*0420*/  DFMA R4, R22, R4, R8 ;  /* 0x000000041604722b */ /* 0x008fd00000000008 */
[----:B------:R-:W-:Y:S01]  /*0430*/  DFMA R4, R22, R4, R10 ;  /* 0x000000041604722b */ /* 0x000fe2000000000a */
[----:B------:R-:W-:-:S07]  /*0440*/  @!P1 IMAD.MOV.U32 R26, RZ, RZ, RZ ;  /* 0x000000ffff1a9224 */ /* 0x000fce00078e00ff */
[----:B----4-:R-:W-:-:S08]  /*0450*/  DFMA R4, R22, R4, R12 ;  /* 0x000000041604722b */ /* 0x010fd0000000000c */
[----:B------:R-:W-:-:S08]  /*0460*/  DFMA R4, R22, R4, R14 ;  /* 0x000000041604722b */ /* 0x000fd0000000000e */
[----:B------:R-:W-:Y:S02]  /*0470*/  DFMA R18, R4, R18, R18 ;  /* 0x000000120412722b */ /* 0x000fe40000000012 */
[----:B------:R-:W-:-:S10]  /*0480*/  DFMA R4, R22, R4, 1 ;  /* 0x3ff000001604742b */ /* 0x000fd40000000004 */
[----:B------:R-:W-:Y:S02]  /*0490*/  FSEL R6, R4, R18, !P0 ;  /* 0x0000001204067208 */ /* 0x000fe40004000000 */
[----:B------:R-:W-:Y:S02]  /*04a0*/  FSEL R7, R5, R19, !P0 ;  /* 0x0000001305077208 */ /* 0x000fe40004000000 */
[----:B------:R-:W-:Y:S01]  /*04b0*/  LOP3.LUT P0, RZ, R20, 0x2, RZ, 0xc0, !PT ;  /* 0x0000000214ff7812 */ /* 0x000fe2000780c0ff */
[----:B------:R-:W-:-:S03]  /*04c0*/  @!P1 DMUL R20, RZ, R16 ;  /* 0x00000010ff149228 */ /* 0x000fc60000000000 */
[----:B------:R-:W-:-:S10]  /*04d0*/  DADD R4, RZ, -R6 ;  /* 0x00000000ff047229 */ /* 0x000fd40000000806 */
[----:B------:R-:W-:Y:S02]  /*04e0*/  FSEL R18, R6, R4, !P0 ;  /* 0x0000000406127208 */ /* 0x000fe40004000000 */
[----:B------:R-:W-:Y:S01]  /*04f0*/  FSEL R19, R7, R5, !P0 ;  /* 0x0000000507137208 */ /* 0x000fe20004000000 */
[----:B------:R-:W-:Y:S06]  /*0500*/  @!P1 BRA `(.L_x_5) ;  /* 0x00000000005c9947 */ /* 0x000fec0003800000 */
[----:B------:R-:W-:Y:S01]  /*0510*/  UMOV UR6, 0x6dc9c883 ;  /* 0x6dc9c88300067882 */ /* 0x000fe20000000000 */
[----:B------:R-:W-:Y:S01]  /*0520*/  UMOV UR7, 0x3fe45f30 ;  /* 0x3fe45f3000077882 */ /* 0x000fe20000000000 */
[C---:B------:R-:W-:Y:S02]  /*0530*/  DSETP.GE.AND P0, PT, |R16|.reuse, 2.14748364800000000000e+09, PT ;  /* 0x41e000001000742a */ /* 0x040fe40003f06200 */
        /* <DEDUP_REMOVED lines=18> */
[----:B------:R-:W-:Y:S02]  /*0660*/  IMAD.MOV.U32 R20, RZ, RZ, R6 ;  /* 0x000000ffff147224 */ /* 0x000fe400078e0006 */
[----:B------:R-:W-:-:S07]  /*0670*/  IMAD.MOV.U32 R21, RZ, RZ, R7 ;  /* 0x000000ffff157224 */ /* 0x000fce00078e0007 */
.L_x_5:
[----:B------:R-:W-:Y:S05]  /*0680*/  BSYNC.RECONVERGENT B0 ;  /* 0x0000000000007941 */ /* 0x000fea0003800200 */
.L_x_4:
[----:B------:R-:W0:Y:S01]  /*0690*/  LDCU.64 UR6, c[0x4][0x8] ;  /* 0x01000100ff0677ac */ /* 0x000e220008000a00 */
[----:B------:R-:W-:-:S05]  /*06a0*/  IMAD.SHL.U32 R4, R26, 0x40, RZ ;  /* 0x000000401a047824 */ /* 0x000fca00078e00ff */
[----:B------:R-:W-:-:S04]  /*06b0*/  LOP3.LUT R4, R4, 0x40, RZ, 0xc0, !PT ;  /* 0x0000004004047812 */ /* 0x000fc800078ec0ff */
[----:B0-----:R-:W-:-:S05]  /*06c0*/  IADD3 R28, P0, PT, R4, UR6, RZ ;  /* 0x00000006041c7c10 */ /* 0x001fca000ff1e0ff */
[----:B------:R-:W-:-:S05]  /*06d0*/  IMAD.X R29, RZ, RZ, UR7, P0 ;  /* 0x00000007ff1d7e24 */ /* 0x000fca00080e06ff */
[----:B------:R-:W2:Y:S04]  /*06e0*/  LDG.E.128.CONSTANT R4, desc[UR4][R28.64] ;  /* 0x000000041c047981 */ /* 0x000ea8000c1e9d00 */
[----:B------:R-:W3:Y:S04]  /*06f0*/  LDG.E.128.CONSTANT R8, desc[UR4][R28.64+0x10] ;  /* 0x000010041c087981 */ /* 0x000ee8000c1e9d00 */
[----:B------:R-:W4:Y:S01]  /*0700*/  LDG.E.128.CONSTANT R12, desc[UR4][R28.64+0x20] ;  /* 0x000020041c0c7981 */ /* 0x000f22000c1e9d00 */
[----:B------:R-:W-:Y:S01]  /*0710*/  LOP3.LUT R22, R26, 0x1, RZ, 0xc0, !PT ;  /* 0x000000011a167812 */ /* 0x000fe200078ec0ff */
[----:B------:R-:W-:Y:S01]  /*0720*/  IMAD.MOV.U32 R23, RZ, RZ, 0x3da8ff83 ;  /* 0x3da8ff83ff177424 */ /* 0x000fe200078e00ff */
[----:B------:R-:W-:Y:S01]  /*0730*/  DMUL R24, R20, R20 ;  /* 0x0000001414187228 */ /* 0x000fe20000000000 */
[----:B------:R-:W-:Y:S01]  /*0740*/  BSSY.RECONVERGENT B0, `(.L_x_6) ;  /* 0x0000028000007945 */ /* 0x000fe20003800200 */
[----:B------:R-:W-:Y:S01]  /*0750*/  ISETP.NE.U32.AND P0, PT, R22, 0x1, PT ;  /* 0x000000011600780c */ /* 0x000fe20003f05070 */
[----:B------:R-:W-:Y:S01]  /*0760*/  IMAD.MOV.U32 R22, RZ, RZ, 0x20fd8164 ;  /* 0x20fd8164ff167424 */ /* 0x000fe200078e00ff */
[----:B------:R-:W-:-:S02]  /*0770*/  DMUL R2, R2, R16 ;  /* 0x0000001002027228 */ /* 0x000fc40000000000 */
[----:B------:R-:W-:Y:S02]  /*0780*/  FSEL R23, -R23, 0.11223486810922622681, !P0 ;  /* 0x3de5db6517177808 */ /* 0x000fe40004000100 */
[----:B------:R-:W-:-:S06]  /*0790*/  FSEL R22, R22, -8.06006814911005101289e+34, !P0 ;  /* 0xf9785eba16167808 */ /* 0x000fcc0004000000 */
[----:B--2---:R-:W-:Y:S01]  /*07a0*/  DFMA R22, R24, R22, R4 ;  /* 0x000000161816722b */ /* 0x004fe20000000004 */
[----:B------:R-:W0:Y:S01]  /*07b0*/  MUFU.RSQ64H R5, R3 ;  /* 0x0000000300057308 */ /* 0x000e220000001c00 */
[----:B------:R-:W-:-:S06]  /*07c0*/  VIADD R4, R3, 0xfcb00000 ;  /* 0xfcb0000003047836 */ /* 0x000fcc0000000000 */
[----:B------:R-:W-:Y:S01]  /*07d0*/  DFMA R6, R24, R22, R6 ;  /* 0x000000161806722b */ /* 0x000fe20000000006 */
[----:B------:R-:W-:-:S07]  /*07e0*/  ISETP.GE.U32.AND P1, PT, R4, 0x7ca00000, PT ;  /* 0x7ca000000400780c */ /* 0x000fce0003f26070 */
[----:B---3--:R-:W-:Y:S02]  /*07f0*/  DFMA R6, R24, R6, R8 ;  /* 0x000000061806722b */ /* 0x008fe40000000008 */
[----:B0-----:R-:W-:-:S06]  /*0800*/  DMUL R8, R4, R4 ;  /* 0x0000000404087228 */ /* 0x001fcc0000000000 */
[----:B------:R-:W-:Y:S01]  /*0810*/  DFMA R6, R24, R6, R10 ;  /* 0x000000061806722b */ /* 0x000fe2000000000a */
[----:B------:R-:W-:Y:S01]  /*0820*/  IMAD.MOV.U32 R10, RZ, RZ, 0x0 ;  /* 0x00000000ff0a7424 */ /* 0x000fe200078e00ff */
[----:B------:R-:W-:Y:S01]  /*0830*/  DFMA R8, R2, -R8, 1 ;  /* 0x3ff000000208742b */ /* 0x000fe20000000808 */
[----:B------:R-:W-:-:S05]  /*0840*/  IMAD.MOV.U32 R11, RZ, RZ, 0x3fd80000 ;  /* 0x3fd80000ff0b7424 */ /* 0x000fca00078e00ff */
[----:B----4-:R-:W-:Y:S02]  /*0850*/  DFMA R6, R24, R6, R12 ;  /* 0x000000061806722b */ /* 0x010fe4000000000c */
[----:B------:R-:W-:Y:S02]  /*0860*/  DFMA R10, R8, R10, 0.5 ;  /* 0x3fe00000080a742b */ /* 0x000fe4000000000a */
[----:B------:R-:W-:-:S04]  /*0870*/  DMUL R8, R4, R8 ;  /* 0x0000000804087228 */ /* 0x000fc80000000000 */
[----:B------:R-:W-:-:S04]  /*0880*/  DFMA R14, R24, R6, R14 ;  /* 0x00000006180e722b */ /* 0x000fc8000000000e */
[----:B------:R-:W-:-:S04]  /*0890*/  DFMA R6, R10, R8, R4 ;  /* 0x000000080a06722b */ /* 0x000fc80000000004 */
[----:B------:R-:W-:Y:S02]  /*08a0*/  DFMA R20, R14, R20, R20 ;  /* 0x000000140e14722b */ /* 0x000fe40000000014 */
[----:B------:R-:W-:Y:S02]  /*08b0*/  DFMA R14, R24, R14, 1 ;  /* 0x3ff00000180e742b */ /* 0x000fe4000000000e */
[----:B------:R-:W-:-:S08]  /*08c0*/  DMUL R8, R2, R6 ;  /* 0x0000000602087228 */ /* 0x000fd00000000000 */
[----:B------:R-:W-:Y:S01]  /*08d0*/  FSEL R16, R14, R20, !P0 ;  /* 0x000000140e107208 */ /* 0x000fe20004000000 */
[----:B------:R-:W-:Y:S01]  /*08e0*/  IMAD.MOV.U32 R20, RZ, RZ, R6 ;  /* 0x000000ffff147224 */ /* 0x000fe200078e0006 */
[----:B------:R-:W-:Y:S01]  /*08f0*/  FSEL R17, R15, R21, !P0 ;  /* 0x000000150f117208 */ /* 0x000fe20004000000 */
[----:B------:R-:W-:Y:S01]  /*0900*/  DFMA R14, R8, -R8, R2 ;  /* 0x80000008080e722b */ /* 0x000fe20000000002 */
[----:B------:R-:W-:Y:S01]  /*0910*/  VIADD R21, R7, 0xfff00000 ;  /* 0xfff0000007157836 */ /* 0x000fe20000000000 */
[----:B------:R-:W-:-:S03]  /*0920*/  LOP3.LUT P0, RZ, R26, 0x2, RZ, 0xc0, !PT ;  /* 0x000000021aff7812 */ /* 0x000fc6000780c0ff */
[----:B------:R-:W-:-:S03]  /*0930*/  DADD R10, RZ, -R16 ;  /* 0x00000000ff0a7229 */ /* 0x000fc60000000810 */
[----:B------:R-:W-:-:S07]  /*0940*/  DFMA R12, R14, R20, R8 ;  /* 0x000000140e0c722b */ /* 0x000fce0000000008 */
[----:B------:R-:W-:Y:S02]  /*0950*/  FSEL R10, R16, R10, !P0 ;  /* 0x0000000a100a7208 */ /* 0x000fe40004000000 */
[----:B------:R-:W-:Y:S01]  /*0960*/  FSEL R11, R17, R11, !P0 ;  /* 0x0000000b110b7208 */ /* 0x000fe20004000000 */
[----:B------:R-:W-:Y:S06]  /*0970*/  @!P1 BRA `(.L_x_7) ;  /* 0x0000000000109947 */ /* 0x000fec0003800000 */
[----:B------:R-:W-:-:S07]  /*0980*/  MOV R12, 0x9a0 ;  /* 0x000009a0000c7802 */ /* 0x000fce0000000f00 */
[----:B------:R-:W-:Y:S05]  /*0990*/  CALL.REL.NOINC `($__internal_0_$__cuda_sm20_dsqrt_rn_f64_mediumpath_v1) ;  /* 0x0000000000207944 */ /* 0x000fea0003c00000 */
[----:B------:R-:W-:Y:S02]  /*09a0*/  IMAD.MOV.U32 R12, RZ, RZ, R4 ;  /* 0x000000ffff0c7224 */ /* 0x000fe400078e0004 */
[----:B------:R-:W-:-:S07]  /*09b0*/  IMAD.MOV.U32 R13, RZ, RZ, R5 ;  /* 0x000000ffff0d7224 */ /* 0x000fce00078e0005 */
.L_x_7:
[----:B------:R-:W-:Y:S05]  /*09c0*/  BSYNC.RECONVERGENT B0 ;  /* 0x0000000000007941 */ /* 0x000fea0003800200 */
.L_x_6:
[----:B------:R-:W0:Y:S01]  /*09d0*/  LDC.64 R2, c[0x0][0x380] ;  /* 0x0000e000ff027b82 */ /* 0x000e220000000a00 */
[----:B------:R-:W-:Y:S01]  /*09e0*/  DFMA R10, R18, R10, R12 ;  /* 0x0000000a120a722b */ /* 0x000fe2000000000c */
[----:B0-----:R-:W-:-:S06]  /*09f0*/  IMAD.WIDE R2, R0, 0x8, R2 ;  /* 0x0000000800027825 */ /* 0x001fcc00078e0202 */
[----:B------:R-:W-:Y:S01]  /*0a00*/  STG.E.64 desc[UR4][R2.64], R10 ;  /* 0x0000000a02007986 */ /* 0x000fe2000c101b04 */
[----:B------:R-:W-:Y:S05]  /*0a10*/  EXIT ;  /* 0x000000000000794d */ /* 0x000fea0003800000 */
        .weak           $__internal_0_$__cuda_sm20_dsqrt_rn_f64_mediumpath_v1
        .type           $__internal_0_$__cuda_sm20_dsqrt_rn_f64_mediumpath_v1,@function
        .size           $__internal_0_$__cuda_sm20_dsqrt_rn_f64_mediumpath_v1,($_Z15compute_kernel2PdPKdS1_i$__internal_trig_reduction_slowpathd - $__internal_0_$__cuda_sm20_dsqrt_rn_f64_mediumpath_v1)
$__internal_0_$__cuda_sm20_dsqrt_rn_f64_mediumpath_v1:
[----:B------:R-:W-:Y:S01]  /*0a20*/  ISETP.GE.U32.AND P0, PT, R4, -0x3400000, PT ;  /* 0xfcc000000400780c */ /* 0x000fe20003f06070 */
[----:B------:R-:W-:Y:S01]  /*0a30*/  BSSY.RECONVERGENT B1, `(.L_x_8) ;  /* 0x0000024000017945 */ /* 0x000fe20003800200 */
[----:B------:R-:W-:-:S11]  /*0a40*/  IMAD.MOV.U32 R7, RZ, RZ, R21 ;  /* 0x000000ffff077224 */ /* 0x000fd600078e0015 */
[----:B------:R-:W-:Y:S05]  /*0a50*/  @!P0 BRA `(.L_x_9) ;  /* 0x0000000000208947 */ /* 0x000fea0003800000 */
[----:B------:R-:W-:-:S10]  /*0a60*/  DFMA.RM R6, R14, R6, R8 ;  /* 0x000000060e06722b */ /* 0x000fd40000004008 */
[----:B------:R-:W-:-:S05]  /*0a70*/  IADD3 R4, P0, PT, R6, 0x1, RZ ;  /* 0x0000000106047810 */ /* 0x000fca0007f1e0ff */
[----:B------:R-:W-:-:S06]  /*0a80*/  IMAD.X R5, RZ, RZ, R7, P0 ;  /* 0x000000ffff057224 */ /* 0x000fcc00000e0607 */
[----:B------:R-:W-:-:S08]  /*0a90*/  DFMA.RP R2, -R6, R4, R2 ;  /* 0x000000040602722b */ /* 0x000fd00000008102 */
[----:B------:R-:W-:-:S06]  /*0aa0*/  DSETP.GT.AND P0, PT, R2, RZ, PT ;  /* 0x000000ff0200722a */ /* 0x000fcc0003f04000 */
[----:B------:R-:W-:Y:S02]  /*0ab0*/  FSEL R4, R4, R6, P0 ;  /* 0x0000000604047208 */ /* 0x000fe40000000000 */
[----:B------:R-:W-:Y:S01]  /*0ac0*/  FSEL R5, R5, R7, P0 ;  /* 0x0000000705057208 */ /* 0x000fe20000000000 */
[----:B------:R-:W-:Y:S06]  /*0ad0*/  BRA `(.L_x_10) ;  /* 0x0000000000647947 */ /* 0x000fec0003800000 */
.L_x_9:
[----:B------:R-:W-:-:S14]  /*0ae0*/  DSETP.NE.AND P0, PT, R2, RZ, PT ;  /* 0x000000ff0200722a */ /* 0x000fdc0003f05000 */
[----:B------:R-:W-:Y:S05]  /*0af0*/  @!P0 BRA `(.L_x_11) ;  /* 0x0000000000588947 */ /* 0x000fea0003800000 */
[----:B------:R-:W-:-:S13]  /*0b00*/  ISETP.GE.AND P0, PT, R3, RZ, PT ;  /* 0x000000ff0300720c */ /* 0x000fda0003f06270 */
[----:B------:R-:W-:Y:S02]  /*0b10*/  @!P0 IMAD.MOV.U32 R4, RZ, RZ, 0x0 ;  /* 0x00000000ff048424 */ /* 0x000fe400078e00ff */
[----:B------:R-:W-:Y:S01]  /*0b20*/  @!P0 IMAD.MOV.U32 R5, RZ, RZ, -0x80000 ;  /* 0xfff80000ff058424 */ /* 0x000fe200078e00ff */
[----:B------:R-:W-:Y:S06]  /*0b30*/  @!P0 BRA `(.L_x_10) ;  /* 0x00000000004c8947 */ /* 0x000fec0003800000 */
[----:B------:R-:W-:-:S13]  /*0b40*/  ISETP.GT.AND P0, PT, R3, 0x7fefffff, PT ;  /* 0x7fefffff0300780c */ /* 0x000fda0003f04270 */
[----:B------:R-:W-:Y:S05]  /*0b50*/  @P0 BRA `(.L_x_11) ;  /* 0x0000000000400947 */ /* 0x000fea0003800000 */
[----:B------:R-:W-:Y:S01]  /*0b60*/  DMUL R2, R2, 8.11296384146066816958e+31 ;  /* 0x4690000002027828 */ /* 0x000fe20000000000 */
[----:B------:R-:W-:Y:S02]  /*0b70*/  IMAD.MOV.U32 R4, RZ, RZ, RZ ;  /* 0x000000ffff047224 */ /* 0x000fe400078e00ff */
[----:B------:R-:W-:Y:S02]  /*0b80*/  IMAD.MOV.U32 R8, RZ, RZ, 0x0 ;  /* 0x00000000ff087424 */ /* 0x000fe400078e00ff */
[----:B------:R-:W-:Y:S01]  /*0b90*/  IMAD.MOV.U32 R9, RZ, RZ, 0x3fd80000 ;  /* 0x3fd80000ff097424 */ /* 0x000fe200078e00ff */
[----:B------:R-:W0:Y:S02]  /*0ba0*/  MUFU.RSQ64H R5, R3 ;  /* 0x0000000300057308 */ /* 0x000e240000001c00 */
[----:B0-----:R-:W-:-:S08]  /*0bb0*/  DMUL R6, R4, R4 ;  /* 0x0000000404067228 */ /* 0x001fd00000000000 */
[----:B------:R-:W-:-:S08]  /*0bc0*/  DFMA R6, R2, -R6, 1 ;  /* 0x3ff000000206742b */ /* 0x000fd00000000806 */
[----:B------:R-:W-:Y:S02]  /*0bd0*/  DFMA R8, R6, R8, 0.5 ;  /* 0x3fe000000608742b */ /* 0x000fe40000000008 */
[----:B------:R-:W-:-:S08]  /*0be0*/  DMUL R6, R4, R6 ;  /* 0x0000000604067228 */ /* 0x000fd00000000000 */
[----:B------:R-:W-:-:S08]  /*0bf0*/  DFMA R6, R8, R6, R4 ;  /* 0x000000060806722b */ /* 0x000fd00000000004 */
[----:B------:R-:W-:Y:S02]  /*0c00*/  DMUL R4, R2, R6 ;  /* 0x0000000602047228 */ /* 0x000fe40000000000 */
[----:B------:R-:W-:-:S06]  /*0c10*/  VIADD R7, R7, 0xfff00000 ;  /* 0xfff0000007077836 */ /* 0x000fcc0000000000 */
[----:B------:R-:W-:-:S08]  /*0c20*/  DFMA R8, R4, -R4, R2 ;  /* 0x800000040408722b */ /* 0x000fd00000000002 */
[----:B------:R-:W-:-:S10]  /*0c30*/  DFMA R4, R6, R8, R4 ;  /* 0x000000080604722b */ /* 0x000fd40000000004 */
[----:B------:R-:W-:Y:S01]  /*0c40*/  VIADD R5, R5, 0xfcb00000 ;  /* 0xfcb0000005057836 */ /* 0x000fe20000000000 */
[----:B------:R-:W-:Y:S06]  /*0c50*/  BRA `(.L_x_10) ;  /* 0x0000000000047947 */ /* 0x000fec0003800000 */
.L_x_11:
[----:B------:R-:W-:-:S11]  /*0c60*/  DADD R4, R2, R2 ;  /* 0x0000000002047229 */ /* 0x000fd60000000002 */
.L_x_10:
[----:B------:R-:W-:Y:S05]  /*0c70*/  BSYNC.RECONVERGENT B1 ;  /* 0x0000000000017941 */ /* 0x000fea0003800200 */
.L_x_8:
[----:B------:R-:W-:-:S04]  /*0c80*/  IMAD.MOV.U32 R13, RZ, RZ, 0x0 ;  /* 0x00000000ff0d7424 */ /* 0x000fc800078e00ff */
[----:B------:R-:W-:Y:S05]  /*0c90*/  RET.REL.NODEC R12 `(_Z15compute_kernel2PdPKdS1_i) ;  /* 0xfffffff00cd87950 */ /* 0x000fea0003c3ffff */
        .type           $_Z15compute_kernel2PdPKdS1_i$__internal_trig_reduction_slowpathd,@function
        .size           $_Z15compute_kernel2PdPKdS1_i$__internal_trig_reduction_slowpathd,(.L_x_41 - $_Z15compute_kernel2PdPKdS1_i$__internal_trig_reduction_slowpathd)
$_Z15compute_kernel2PdPKdS1_i$__internal_trig_reduction_slowpathd:
[--C-:B------:R-:W-:Y:S01]  /*0ca0*/  SHF.R.U32.HI R12, RZ, 0x14, R14.reuse ;  /* 0x00000014ff0c7819 */ /* 0x100fe2000001160e */
[----:B------:R-:W-:Y:S02]  /*0cb0*/  IMAD.MOV.U32 R7, RZ, RZ, R14 ;  /* 0x000000ffff077224 */ /* 0x000fe400078e000e */
[----:B------:R-:W-:Y:S01]  /*0cc0*/  IMAD.MOV.U32 R4, RZ, RZ, RZ ;  /* 0x000000ffff047224 */ /* 0x000fe200078e00ff */
[----:B------:R-:W-:-:S04]  /*0cd0*/  LOP3.LUT R5, R12, 0x7ff, RZ, 0xc0, !PT ;  /* 0x000007ff0c057812 */ /* 0x000fc800078ec0ff */
[----:B------:R-:W-:-:S13]  /*0ce0*/  ISETP.NE.AND P0, PT, R5, 0x7ff, PT ;  /* 0x000007ff0500780c */ /* 0x000fda0003f05270 */
[----:B------:R-:W-:Y:S05]  /*0cf0*/  @!P0 BRA `(.L_x_12) ;  /* 0x0000000800488947 */ /* 0x000fea0003800000 */
[----:B------:R-:W-:Y:S01]  /*0d00*/  VIADD R4, R5, 0xfffffc00 ;  /* 0xfffffc0005047836 */ /* 0x000fe20000000000 */
[----:B------:R-:W-:Y:S01]  /*0d10*/  BSSY.RECONVERGENT B2, `(.L_x_13) ;  /* 0x000002f000027945 */ /* 0x000fe20003800200 */
[----:B------:R-:W-:-:S03]  /*0d20*/  CS2R R8, SRZ ;  /* 0x0000000000087805 */ /* 0x000fc6000001ff00 */
[----:B------:R-:W-:Y:S02]  /*0d30*/  SHF.R.U32.HI R15, RZ, 0x6, R4 ;  /* 0x00000006ff0f7819 */ /* 0x000fe40000011604 */
[----:B------:R-:W-:Y:S02]  /*0d40*/  ISETP.GE.U32.AND P0, PT, R4, 0x80, PT ;  /* 0x000000800400780c */ /* 0x000fe40003f06070 */
[C---:B------:R-:W-:Y:S02]  /*0d50*/  IADD3 R10, PT, PT, -R15.reuse, 0x13, RZ ;  /* 0x000000130f0a7810 */ /* 0x040fe40007ffe1ff */
[----:B------:R-:W-:Y:S02]  /*0d60*/  IADD3 R11, PT, PT, -R15, 0xf, RZ ;  /* 0x0000000f0f0b7810 */ /* 0x000fe40007ffe1ff */
[----:B------:R-:W-:-:S04]  /*0d70*/  SEL R10, R10, 0x12, P0 ;  /* 0x000000120a0a7807 */ /* 0x000fc80000000000 */
[----:B------:R-:W-:-:S13]  /*0d80*/  ISETP.GE.AND P0, PT, R11, R10, PT ;  /* 0x0000000a0b00720c */ /* 0x000fda0003f06270 */
[----:B------:R-:W-:Y:S05]  /*0d90*/  @P0 BRA `(.L_x_14) ;  /* 0x0000000000980947 */ /* 0x000fea0003800000 */
[----:B------:R-:W0:Y:S01]  /*0da0*/  LDC.64 R4, c[0x0][0x358] ;  /* 0x0000d600ff047b82 */ /* 0x000e220000000a00 */
[C---:B------:R-:W-:Y:S01]  /*0db0*/  SHF.L.U64.HI R23, R6.reuse, 0xb, R7 ;  /* 0x0000000b06177819 */ /* 0x040fe20000010207 */
[----:B------:R-:W-:Y:S01]  /*0dc0*/  BSSY.RECONVERGENT B3, `(.L_x_15) ;  /* 0x0000022000037945 */ /* 0x000fe20003800200 */
[----:B------:R-:W-:Y:S01]  /*0dd0*/  IMAD.SHL.U32 R13, R6, 0x800, RZ ;  /* 0x00000800060d7824 */ /* 0x000fe200078e00ff */
[----:B------:R-:W-:Y:S01]  /*0de0*/  IADD3 R21, PT, PT, RZ, -R15, -R10 ;  /* 0x8000000fff157210 */ /* 0x000fe20007ffe80a */
[----:B------:R-:W-:Y:S01]  /*0df0*/  IMAD.MOV.U32 R22, RZ, RZ, RZ ;  /* 0x000000ffff167224 */ /* 0x000fe200078e00ff */
[----:B------:R-:W-:Y:S02]  /*0e00*/  CS2R R8, SRZ ;  /* 0x0000000000087805 */ /* 0x000fe4000001ff00 */
[----:B------:R-:W-:-:S07]  /*0e10*/  LOP3.LUT R23, R23, 0x80000000, RZ, 0xfc, !PT ;  /* 0x8000000017177812 */ /* 0x000fce00078efcff */
.L_x_16:
[----:B------:R-:W1:Y:S01]  /*0e20*/  LDC.64 R6, c[0x4][RZ] ;  /* 0x01000000ff067b82 */ /* 0x000e620000000a00 */
[----:B0-----:R-:W-:Y:S02]  /*0e30*/  R2UR UR6, R4 ;  /* 0x00000000040672ca */ /* 0x001fe400000e0000 */
[----:B------:R-:W-:Y:S01]  /*0e40*/  R2UR UR7, R5 ;  /* 0x00000000050772ca */ /* 0x000fe200000e0000 */
[----:B-1----:R-:W-:-:S12]  /*0e50*/  IMAD.WIDE R6, R11, 0x8, R6 ;  /* 0x000000080b067825 */ /* 0x002fd800078e0206 */
[----:B------:R-:W2:Y:S01]  /*0e60*/  LDG.E.64.CONSTANT R6, desc[UR6][R6.64] ;  /* 0x0000000606067981 */ /* 0x000ea2000c1e9b00 */
[----:B------:R-:W-:Y:S02]  /*0e70*/  VIADD R21, R21, 0x1 ;  /* 0x0000000115157836 */ /* 0x000fe40000000000 */
[----:B------:R-:W-:Y:S02]  /*0e80*/  VIADD R11, R11, 0x1 ;  /* 0x000000010b0b7836 */ /* 0x000fe40000000000 */
[----:B--2---:R-:W-:-:S04]  /*0e90*/  IMAD.WIDE.U32 R8, P2, R6, R13, R8 ;  /* 0x0000000d06087225 */ /* 0x004fc80007840008 */
[----:B------:R-:W-:Y:S02]  /*0ea0*/  IMAD R25, R6, R23, RZ ;  /* 0x0000001706197224 */ /* 0x000fe400078e02ff */
[CC--:B------:R-:W-:Y:S02]  /*0eb0*/  IMAD R24, R7.reuse, R13.reuse, RZ ;  /* 0x0000000d07187224 */ /* 0x0c0fe400078e02ff */
[----:B------:R-:W-:Y:S01]  /*0ec0*/  IMAD.HI.U32 R27, R7, R13, RZ ;  /* 0x0000000d071b7227 */ /* 0x000fe200078e00ff */
[----:B------:R-:W-:-:S03]  /*0ed0*/  IADD3 R9, P0, PT, R25, R9, RZ ;  /* 0x0000000919097210 */ /* 0x000fc60007f1e0ff */
[----:B------:R-:W-:Y:S01]  /*0ee0*/  IMAD R25, R22, 0x8, R1 ;  /* 0x0000000816197824 */ /* 0x000fe200078e0201 */
[----:B------:R-:W-:Y:S01]  /*0ef0*/  IADD3 R9, P1, PT, R24, R9, RZ ;  /* 0x0000000918097210 */ /* 0x000fe20007f3e0ff */
[----:B------:R-:W-:-:S04]  /*0f00*/  IMAD.HI.U32 R24, R6, R23, RZ ;  /* 0x0000001706187227 */ /* 0x000fc800078e00ff */
[----:B------:R-:W-:Y:S01]  /*0f10*/  IMAD.X R6, RZ, RZ, R24, P2 ;  /* 0x000000ffff067224 */ /* 0x000fe200010e0618 */
[----:B------:R0:W-:Y:S01]  /*0f20*/  STL.64 [R25], R8 ;  /* 0x0000000819007387 */ /* 0x0001e20000100a00 */
[----:B------:R-:W-:-:S03]  /*0f30*/  IMAD.HI.U32 R24, R7, R23, RZ ;  /* 0x0000001707187227 */ /* 0x000fc600078e00ff */
[----:B------:R-:W-:Y:S01]  /*0f40*/  IADD3.X R6, P0, PT, R27, R6, RZ, P0, !PT ;  /* 0x000000061b067210 */ /* 0x000fe2000071e4ff */
[----:B------:R-:W-:Y:S02]  /*0f50*/  IMAD R7, R7, R23, RZ ;  /* 0x0000001707077224 */ /* 0x000fe400078e02ff */
[----:B------:R-:W-:-:S03]  /*0f60*/  VIADD R22, R22, 0x1 ;  /* 0x0000000116167836 */ /* 0x000fc60000000000 */
[----:B------:R-:W-:Y:S01]  /*0f70*/  IADD3.X R7, P1, PT, R7, R6, RZ, P1, !PT ;  /* 0x0000000607077210 */ /* 0x000fe20000f3e4ff */
[----:B------:R-:W-:Y:S01]  /*0f80*/  IMAD.X R6, RZ, RZ, R24, P0 ;  /* 0x000000ffff067224 */ /* 0x000fe200000e0618 */
[----:B------:R-:W-:-:S03]  /*0f90*/  ISETP.NE.AND P0, PT, R21, -0xf, PT ;  /* 0xfffffff11500780c */ /* 0x000fc60003f05270 */
[----:B------:R-:W-:Y:S02]  /*0fa0*/  IMAD.X R6, RZ, RZ, R6, P1 ;  /* 0x000000ffff067224 */ /* 0x000fe400008e0606 */
[----:B0-----:R-:W-:Y:S02]  /*0fb0*/  IMAD.MOV.U32 R8, RZ, RZ, R7 ;  /* 0x000000ffff087224 */ /* 0x001fe400078e0007 */
[----:B------:R-:W-:-:S06]  /*0fc0*/  IMAD.MOV.U32 R9, RZ, RZ, R6 ;  /* 0x000000ffff097224 */ /* 0x000fcc00078e0006 */
[----:B------:R-:W-:Y:S05]  /*0fd0*/  @P0 BRA `(.L_x_16) ;  /* 0xfffffffc00900947 */ /* 0x000fea000383ffff */
[----:B------:R-:W-:Y:S05]  /*0fe0*/  BSYNC.RECONVERGENT B3 ;  /* 0x0000000000037941 */ /* 0x000fea0003800200 */
.L_x_15:
[----:B------:R-:W-:-:S07]  /*0ff0*/  IMAD.MOV.U32 R11, RZ, RZ, R10 ;  /* 0x000000ffff0b7224 */ /* 0x000fce00078e000a */
.L_x_14:
[----:B------:R-:W-:Y:S05]  /*1000*/  BSYNC.RECONVERGENT B2 ;  /* 0x0000000000027941 */ /* 0x000fea0003800200 */
.L_x_13:
[----:B------:R-:W-:Y:S01]  /*1010*/  LOP3.LUT P0, R25, R12, 0x3f, RZ, 0xc0, !PT ;  /* 0x0000003f0c197812 */ /* 0x000fe2000780c0ff */
[----:B------:R-:W-:-:S04]  /*1020*/  IMAD.IADD R4, R15, 0x1, R11 ;  /* 0x000000010f047824 */ /* 0x000fc800078e020b */
[----:B------:R-:W-:-:S05]  /*1030*/  IMAD.U32 R27, R4, 0x8, R1 ;  /* 0x00000008041b7824 */ /* 0x000fca00078e0001 */
[----:B------:R0:W-:Y:S04]  /*1040*/  STL.64 [R27+-0x78], R8 ;  /* 0xffff88081b007387 */ /* 0x0001e80000100a00 */
[----:B------:R-:W2:Y:S04]  /*1050*/  @P0 LDL.64 R12, [R1+0x8] ;  /* 0x00000800010c0983 */ /* 0x000ea80000100a00 */
[----:B------:R-:W3:Y:S04]  /*1060*/  LDL.64 R6, [R1+0x10] ;  /* 0x0000100001067983 */ /* 0x000ee80000100a00 */
[----:B------:R-:W4:Y:S01]  /*1070*/  LDL.64 R4, [R1+0x18] ;  /* 0x0000180001047983 */ /* 0x000f220000100a00 */
[----:B------:R-:W-:Y:S01]  /*1080*/  @P0 LOP3.LUT R10, R25, 0x3f, RZ, 0x3c, !PT ;  /* 0x0000003f190a0812 */ /* 0x000fe200078e3cff */
[----:B------:R-:W-:Y:S01]  /*1090*/  BSSY.RECONVERGENT B2, `(.L_x_17) ;  /* 0x0000034000027945 */ /* 0x000fe20003800200 */
[----:B--2---:R-:W-:-:S02]  /*10a0*/  @P0 SHF.R.U64 R11, R12, 0x1, R13 ;  /* 0x000000010c0b0819 */ /* 0x004fc4000000120d */
[----:B------:R-:W-:Y:S02]  /*10b0*/  @P0 SHF.R.U32.HI R13, RZ, 0x1, R13 ;  /* 0x00000001ff0d0819 */ /* 0x000fe4000001160d */
[CC--:B---3--:R-:W-:Y:S02]  /*10c0*/  @P0 SHF.L.U32 R15, R6.reuse, R25.reuse, RZ ;  /* 0x00000019060f0219 */ /* 0x0c8fe400000006ff */
[----:B0-----:R-:W-:Y:S02]  /*10d0*/  @P0 SHF.R.U64 R8, R11, R10, R13 ;  /* 0x0000000a0b080219 */ /* 0x001fe4000000120d */
[--C-:B------:R-:W-:Y:S02]  /*10e0*/  @P0 SHF.R.U32.HI R23, RZ, 0x1, R7.reuse ;  /* 0x00000001ff170819 */ /* 0x100fe40000011607 */
[C-C-:B------:R-:W-:Y:S02]  /*10f0*/  @P0 SHF.R.U64 R21, R6.reuse, 0x1, R7.reuse ;  /* 0x0000000106150819 */ /* 0x140fe40000001207 */
[----:B------:R-:W-:-:S02]  /*1100*/  @P0 SHF.L.U64.HI R12, R6, R25, R7 ;  /* 0x00000019060c0219 */ /* 0x000fc40000010207 */
[----:B------:R-:W-:Y:S02]  /*1110*/  @P0 SHF.R.U32.HI R9, RZ, R10, R13 ;  /* 0x0000000aff090219 */ /* 0x000fe4000001160d */
[----:B------:R-:W-:Y:S02]  /*1120*/  @P0 LOP3.LUT R6, R15, R8, RZ, 0xfc, !PT ;  /* 0x000000080f060212 */ /* 0x000fe400078efcff */
[----:B----4-:R-:W-:Y:S02]  /*1130*/  @P0 SHF.L.U32 R11, R4, R25, RZ ;  /* 0x00000019040b0219 */ /* 0x010fe400000006ff */
[----:B------:R-:W-:Y:S01]  /*1140*/  @P0 SHF.R.U64 R22, R21, R10, R23 ;  /* 0x0000000a15160219 */ /* 0x000fe20000001217 */
[----:B------:R-:W-:Y:S01]  /*1150*/  IMAD.SHL.U32 R8, R6, 0x4, RZ ;  /* 0x0000000406087824 */ /* 0x000fe200078e00ff */
[----:B------:R-:W-:Y:S02]  /*1160*/  @P0 LOP3.LUT R7, R12, R9, RZ, 0xfc, !PT ;  /* 0x000000090c070212 */ /* 0x000fe400078efcff */
[----:B------:R-:W-:-:S02]  /*1170*/  @P0 SHF.L.U64.HI R12, R4, R25, R5 ;  /* 0x00000019040c0219 */ /* 0x000fc40000010205 */
[----:B------:R-:W-:Y:S02]  /*1180*/  @P0 SHF.R.U32.HI R23, RZ, R10, R23 ;  /* 0x0000000aff170219 */ /* 0x000fe40000011617 */
[----:B------:R-:W-:Y:S02]  /*1190*/  @P0 LOP3.LUT R4, R11, R22, RZ, 0xfc, !PT ;  /* 0x000000160b040212 */ /* 0x000fe400078efcff */
[----:B------:R-:W-:Y:S02]  /*11a0*/  SHF.L.U64.HI R10, R6, 0x2, R7 ;  /* 0x00000002060a7819 */ /* 0x000fe40000010207 */
[----:B------:R-:W-:Y:S02]  /*11b0*/  @P0 LOP3.LUT R5, R12, R23, RZ, 0xfc, !PT ;  /* 0x000000170c050212 */ /* 0x000fe400078efcff */
[----:B------:R-:W-:Y:S02]  /*11c0*/  SHF.L.W.U32.HI R7, R7, 0x2, R4 ;  /* 0x0000000207077819 */ /* 0x000fe40000010e04 */
[----:B------:R-:W-:-:S02]  /*11d0*/  IADD3 RZ, P0, PT, RZ, -R8, RZ ;  /* 0x80000008ffff7210 */ /* 0x000fc40007f1e0ff */
[----:B------:R-:W-:Y:S02]  /*11e0*/  LOP3.LUT R6, RZ, R10, RZ, 0x33, !PT ;  /* 0x0000000aff067212 */ /* 0x000fe400078e33ff */
[----:B------:R-:W-:Y:S02]  /*11f0*/  SHF.L.W.U32.HI R4, R4, 0x2, R5 ;  /* 0x0000000204047819 */ /* 0x000fe40000010e05 */
[----:B------:R-:W-:Y:S02]  /*1200*/  LOP3.LUT R9, RZ, R7, RZ, 0x33, !PT ;  /* 0x00000007ff097212 */ /* 0x000fe400078e33ff */
[----:B------:R-:W-:Y:S02]  /*1210*/  IADD3.X R11, P0, PT, RZ, R6, RZ, P0, !PT ;  /* 0x00000006ff0b7210 */ /* 0x000fe4000071e4ff */
[----:B------:R-:W-:Y:S02]  /*1220*/  LOP3.LUT R6, RZ, R4, RZ, 0x33, !PT ;  /* 0x00000004ff067212 */ /* 0x000fe400078e33ff */
[----:B------:R-:W-:-:S02]  /*1230*/  IADD3.X R12, P1, PT, RZ, R9, RZ, P0, !PT ;  /* 0x00000009ff0c7210 */ /* 0x000fc4000073e4ff */
[----:B------:R-:W-:-:S03]  /*1240*/  ISETP.GT.U32.AND P2, PT, R7, -0x1, PT ;  /* 0xffffffff0700780c */ /* 0x000fc60003f44070 */
[----:B------:R-:W-:Y:S01]  /*1250*/  IMAD.X R9, RZ, RZ, R6, P1 ;  /* 0x000000ffff097224 */ /* 0x000fe200008e0606 */
[----:B------:R-:W-:-:S04]  /*1260*/  ISETP.GT.AND.EX P0, PT, R4, -0x1, PT, P2 ;  /* 0xffffffff0400780c */ /* 0x000fc80003f04320 */
[----:B------:R-:W-:Y:S02]  /*1270*/  SEL R6, R4, R9, P0 ;  /* 0x0000000904067207 */ /* 0x000fe40000000000 */
[----:B------:R-:W-:Y:S02]  /*1280*/  SEL R9, R7, R12, P0 ;  /* 0x0000000c07097207 */ /* 0x000fe40000000000 */
[----:B------:R-:W-:-:S04]  /*1290*/  ISETP.NE.U32.AND P1, PT, R6, RZ, PT ;  /* 0x000000ff0600720c */ /* 0x000fc80003f25070 */
[----:B------:R-:W-:Y:S01]  /*12a0*/  SEL R12, R9, R6, !P1 ;  /* 0x00000006090c7207 */ /* 0x000fe20004800000 */
[----:B------:R-:W-:-:S05]  /*12b0*/  @!P0 IMAD.MOV R8, RZ, RZ, -R8 ;  /* 0x000000ffff088224 */ /* 0x000fca00078e0a08 */
[----:B------:R-:W0:Y:S02]  /*12c0*/  FLO.U32 R12, R12 ;  /* 0x0000000c000c7300 */ /* 0x000e2400000e0000 */
[C---:B0-----:R-:W-:Y:S02]  /*12d0*/  IADD3 R13, PT, PT, -R12.reuse, 0x1f, RZ ;  /* 0x0000001f0c0d7810 */ /* 0x041fe40007ffe1ff */
[----:B------:R-:W-:-:S03]  /*12e0*/  IADD3 R7, PT, PT, -R12, 0x3f, RZ ;  /* 0x0000003f0c077810 */ /* 0x000fc60007ffe1ff */
[----:B------:R-:W-:Y:S01]  /*12f0*/  @P1 IMAD.MOV R7, RZ, RZ, R13 ;  /* 0x000000ffff071224 */ /* 0x000fe200078e020d */
[----:B------:R-:W-:-:S04]  /*1300*/  SEL R13, R10, R11, P0 ;  /* 0x0000000b0a0d7207 */ /* 0x000fc80000000000 */
[----:B------:R-:W-:-:S13]  /*1310*/  ISETP.NE.AND P1, PT, R7, RZ, PT ;  /* 0x000000ff0700720c */ /* 0x000fda0003f25270 */
[----:B------:R-:W-:Y:S05]  /*1320*/  @!P1 BRA `(.L_x_18) ;  /* 0x0000000000289947 */ /* 0x000fea0003800000 */
[--C-:B------:R-:W-:Y:S02]  /*1330*/  SHF.R.U64 R11, R8, 0x1, R13.reuse ;  /* 0x00000001080b7819 */ /* 0x100fe4000000120d */
[C---:B------:R-:W-:Y:S02]  /*1340*/  LOP3.LUT R8, R7.reuse, 0x3f, RZ, 0xc0, !PT ;  /* 0x0000003f07087812 */ /* 0x040fe400078ec0ff */
[----:B------:R-:W-:Y:S02]  /*1350*/  SHF.R.U32.HI R13, RZ, 0x1, R13 ;  /* 0x00000001ff0d7819 */ /* 0x000fe4000001160d */
[----:B------:R-:W-:Y:S02]  /*1360*/  LOP3.LUT R10, R7, 0x3f, RZ, 0xc, !PT ;  /* 0x0000003f070a7812 */ /* 0x000fe400078e0cff */
[CC--:B------:R-:W-:Y:S02]  /*1370*/  SHF.L.U64.HI R15, R9.reuse, R8.reuse, R6 ;  /* 0x00000008090f7219 */ /* 0x0c0fe40000010206 */
[----:B------:R-:W-:-:S02]  /*1380*/  SHF.L.U32 R8, R9, R8, RZ ;  /* 0x0000000809087219 */ /* 0x000fc400000006ff */
[-CC-:B------:R-:W-:Y:S02]  /*1390*/  SHF.R.U64 R9, R11, R10.reuse, R13.reuse ;  /* 0x0000000a0b097219 */ /* 0x180fe4000000120d */
[----:B------:R-:W-:Y:S02]  /*13a0*/  SHF.R.U32.HI R6, RZ, R10, R13 ;  /* 0x0000000aff067219 */ /* 0x000fe4000001160d */
[----:B------:R-:W-:Y:S02]  /*13b0*/  LOP3.LUT R9, R8, R9, RZ, 0xfc, !PT ;  /* 0x0000000908097212 */ /* 0x000fe400078efcff */
[----:B------:R-:W-:-:S07]  /*13c0*/  LOP3.LUT R6, R15, R6, RZ, 0xfc, !PT ;  /* 0x000000060f067212 */ /* 0x000fce00078efcff */
.L_x_18:
[----:B------:R-:W-:Y:S05]  /*13d0*/  BSYNC.RECONVERGENT B2 ;  /* 0x0000000000027941 */ /* 0x000fea0003800200 */
.L_x_17:
[----:B------:R-:W-:-:S04]  /*13e0*/  IMAD.WIDE.U32 R12, R9, 0x2168c235, RZ ;  /* 0x2168c235090c7825 */ /* 0x000fc800078e00ff */
[----:B------:R-:W-:Y:S01]  /*13f0*/  IMAD.MOV.U32 R10, RZ, RZ, R13 ;  /* 0x000000ffff0a7224 */ /* 0x000fe200078e000d */
[----:B------:R-:W-:Y:S01]  /*1400*/  IADD3 RZ, P1, PT, R12, R12, RZ ;  /* 0x0000000c0cff7210 */ /* 0x000fe20007f3e0ff */
[----:B------:R-:W-:Y:S02]  /*1410*/  IMAD.MOV.U32 R11, RZ, RZ, RZ ;  /* 0x000000ffff0b7224 */ /* 0x000fe400078e00ff */
[----:B------:R-:W-:-:S04]  /*1420*/  IMAD.WIDE.U32 R8, R9, -0x36f0255e, R10 ;  /* 0xc90fdaa209087825 */ /* 0x000fc800078e000a */
[----:B------:R-:W-:-:S04]  /*1430*/  IMAD.HI.U32 R10, R6, -0x36f0255e, RZ ;  /* 0xc90fdaa2060a7827 */ /* 0x000fc800078e00ff */
[----:B------:R-:W-:-:S04]  /*1440*/  IMAD.WIDE.U32 R8, P2, R6, 0x2168c235, R8 ;  /* 0x2168c23506087825 */ /* 0x000fc80007840008 */
[----:B------:R-:W-:Y:S01]  /*1450*/  IMAD R11, R6, -0x36f0255e, RZ ;  /* 0xc90fdaa2060b7824 */ /* 0x000fe200078e02ff */
[----:B------:R-:W-:Y:S01]  /*1460*/  IADD3.X RZ, P1, PT, R8, R8, RZ, P1, !PT ;  /* 0x0000000808ff7210 */ /* 0x000fe20000f3e4ff */
[----:B------:R-:W-:-:S03]  /*1470*/  IMAD.X R6, RZ, RZ, R10, P2 ;  /* 0x000000ffff067224 */ /* 0x000fc600010e060a */
[----:B------:R-:W-:-:S04]  /*1480*/  IADD3 R9, P2, PT, R11, R9, RZ ;  /* 0x000000090b097210 */ /* 0x000fc80007f5e0ff */
[C---:B------:R-:W-:Y:S01]  /*1490*/  ISETP.GT.U32.AND P3, PT, R9.reuse, RZ, PT ;  /* 0x000000ff0900720c */ /* 0x040fe20003f64070 */
[----:B------:R-:W-:Y:S01]  /*14a0*/  IMAD.X R6, RZ, RZ, R6, P2 ;  /* 0x000000ffff067224 */ /* 0x000fe200010e0606 */
[----:B------:R-:W-:-:S04]  /*14b0*/  IADD3.X R8, P2, PT, R9, R9, RZ, P1, !PT ;  /* 0x0000000909087210 */ /* 0x000fc80000f5e4ff */
[C---:B------:R-:W-:Y:S01]  /*14c0*/  ISETP.GT.AND.EX P1, PT, R6.reuse, RZ, PT, P3 ;  /* 0x000000ff0600720c */ /* 0x040fe20003f24330 */
[----:B------:R-:W-:-:S03]  /*14d0*/  IMAD.X R11, R6, 0x1, R6, P2 ;  /* 0x00000001060b7824 */ /* 0x000fc600010e0606 */
[----:B------:R-:W-:Y:S02]  /*14e0*/  SEL R8, R8, R9, P1 ;  /* 0x0000000908087207 */ /* 0x000fe40000800000 */
[----:B------:R-:W-:Y:S02]  /*14f0*/  SEL R9, R11, R6, P1 ;  /* 0x000000060b097207 */ /* 0x000fe40000800000 */
[----:B------:R-:W-:Y:S02]  /*1500*/  IADD3 R6, P2, PT, R8, 0x1, RZ ;  /* 0x0000000108067810 */ /* 0x000fe40007f5e0ff */
[----:B------:R-:W-:Y:S02]  /*1510*/  SEL R10, RZ, 0xffffffff, !P1 ;  /* 0xffffffffff0a7807 */ /* 0x000fe40004800000 */
[----:B------:R-:W-:Y:S01]  /*1520*/  LOP3.LUT P1, R8, R14, 0x80000000, RZ, 0xc0, !PT ;  /* 0x800000000e087812 */ /* 0x000fe2000782c0ff */
[----:B------:R-:W-:Y:S01]  /*1530*/  IMAD.X R9, RZ, RZ, R9, P2 ;  /* 0x000000ffff097224 */ /* 0x000fe200010e0609 */
[----:B------:R-:W-:Y:S01]  /*1540*/  SHF.R.U32.HI R11, RZ, 0x1e, R5 ;  /* 0x0000001eff0b7819 */ /* 0x000fe20000011605 */
[----:B------:R-:W-:Y:S01]  /*1550*/  IMAD.IADD R7, R10, 0x1, -R7 ;  /* 0x000000010a077824 */ /* 0x000fe200078e0a07 */
[----:B------:R-:W-:-:S02]  /*1560*/  @!P0 LOP3.LUT R8, R8, 0x80000000, RZ, 0x3c, !PT ;  /* 0x8000000008088812 */ /* 0x000fc400078e3cff */
[----:B------:R-:W-:Y:S01]  /*1570*/  SHF.R.U64 R6, R6, 0xa, R9 ;  /* 0x0000000a06067819 */ /* 0x000fe20000001209 */
[----:B------:R-:W-:Y:S01]  /*1580*/  IMAD.SHL.U32 R5, R7, 0x100000, RZ ;  /* 0x0010000007057824 */ /* 0x000fe200078e00ff */
[----:B------:R-:W-:Y:S02]  /*1590*/  LEA.HI R4, R4, R11, RZ, 0x1 ;  /* 0x0000000b04047211 */ /* 0x000fe400078f08ff */
[----:B------:R-:W-:-:S03]  /*15a0*/  IADD3 R6, P2, PT, R6, 0x1, RZ ;  /* 0x0000000106067810 */ /* 0x000fc60007f5e0ff */
[----:B------:R-:W-:Y:S01]  /*15b0*/  @P1 IMAD.MOV R4, RZ, RZ, -R4 ;  /* 0x000000ffff041224 */ /* 0x000fe200078e0a04 */
[----:B------:R-:W-:-:S04]  /*15c0*/  LEA.HI.X R9, R9, RZ, RZ, 0x16, P2 ;  /* 0x000000ff09097211 */ /* 0x000fc800010fb4ff */
[--C-:B------:R-:W-:Y:S02]  /*15d0*/  SHF.R.U64 R6, R6, 0x1, R9.reuse ;  /* 0x0000000106067819 */ /* 0x100fe40000001209 */
[----:B------:R-:W-:Y:S02]  /*15e0*/  SHF.R.U32.HI R10, RZ, 0x1, R9 ;  /* 0x00000001ff0a7819 */ /* 0x000fe40000011609 */
[----:B------:R-:W-:-:S04]  /*15f0*/  IADD3 R6, P2, P3, RZ, RZ, R6 ;  /* 0x000000ffff067210 */ /* 0x000fc80007b5e006 */
[----:B------:R-:W-:-:S04]  /*1600*/  IADD3.X R5, PT, PT, R5, 0x3fe00000, R10, P2, P3 ;  /* 0x3fe0000005057810 */ /* 0x000fc800017e640a */
[----:B------:R-:W-:-:S07]  /*1610*/  LOP3.LUT R7, R5, R8, RZ, 0xfc, !PT ;  /* 0x0000000805077212 */ /* 0x000fce00078efcff */
.L_x_12:
[----:B------:R-:W-:-:S04]  /*1620*/  IMAD.MOV.U32 R21, RZ, RZ, 0x0 ;  /* 0x00000000ff157424 */ /* 0x000fc800078e00ff */
[----:B------:R-:W-:Y:S05]  /*1630*/  RET.REL.NODEC R20 `(_Z15compute_kernel2PdPKdS1_i) ;  /* 0xffffffe814707950 */ /* 0x000fea0003c3ffff */
.L_x_19:
[----:B------:R-:W-:-:S00]  /*1640*/  BRA `(.L_x_19) ;  /* 0xfffffffc00fc7947 */ /* 0x000fc0000383ffff */
[----:B------:R-:W-:-:S00]  /*1650*/  NOP ;  /* 0x0000000000007918 */ /* 0x000fc00000000000 */
        /* <DEDUP_REMOVED lines=10> */
.L_x_41:


//--------------------- .text._Z14compute_kernelPdPKdS1_i --------------------------
	.section	.text._Z14compute_kernelPdPKdS1_i,"ax",@progbits
	.align	128
        .global         _Z14compute_kernelPdPKdS1_i
        .type           _Z14compute_kernelPdPKdS1_i,@function
        .size           _Z14compute_kernelPdPKdS1_i,(.L_x_43 - _Z14compute_kernelPdPKdS1_i)
        .other          _Z14compute_kernelPdPKdS1_i,@"STO_CUDA_ENTRY STV_DEFAULT"
_Z14compute_kernelPdPKdS1_i:
.text._Z14compute_kernelPdPKdS1_i:
        /* <DEDUP_REMOVED lines=16> */
[----:B------:R-:W-:Y:S01]  /*0100*/  @!P0 IMAD.MOV.U32 R18, RZ, RZ, RZ ;  /* 0x000000ffff128224 */ /* 0x000fe200078e00ff */
[----:B------:R-:W-:Y:S09]  /*0110*/  @!P0 BRA `(.L_x_21) ;  /* 0x00000000005c8947 */ /* 0x000ff20003800000 */
        /* <DEDUP_REMOVED lines=19> */
[----:B------:R-:W-:Y:S05]  /*0250*/  CALL.REL.NOINC `($_Z14compute_kernelPdPKdS1_i$__internal_trig_reduction_slowpathd) ;  /* 0x0000000800907944 */ /* 0x000fea0003c00000 */
[----:B------:R-:W-:Y:S02]  /*0260*/  IMAD.MOV.U32 R18, RZ, RZ, R4 ;  /* 0x000000ffff127224 */ /* 0x000fe400078e0004 */
[----:B------:R-:W-:Y:S02]  /*0270*/  IMAD.MOV.U32 R20, RZ, RZ, R6 ;  /* 0x000000ffff147224 */ /* 0x000fe400078e0006 */
[----:B------:R-:W-:-:S07]  /*0280*/  IMAD.MOV.U32 R21, RZ, RZ, R7 ;  /* 0x000000ffff157224 */ /* 0x000fce00078e0007 */
.L_x_21:
[----:B------:R-:W-:Y:S05]  /*0290*/  BSYNC.RECONVERGENT B0 ;  /* 0x0000000000007941 */ /* 0x000fea0003800200 */
.L_x_20:
        /* <DEDUP_REMOVED lines=24> */
[----:B------:R-:W-:-:S07]  /*0420*/  @!P1 IMAD.MOV.U32 R26, RZ, RZ, 0x1 ;  /* 0x00000001ff1a9424 */ /* 0x000fce00078e00ff */
[----:B----4-:R-:W-:-:S08]  /*0430*/  DFMA R4, R22, R4, R12 ;  /* 0x000000041604722b */ /* 0x010fd0000000000c */
[----:B------:R-:W-:-:S08]  /*0440*/  DFMA R4, R22, R4, R14 ;  /* 0x000000041604722b */ /* 0x000fd0000000000e */
[----:B------:R-:W-:Y:S02]  /*0450*/  DFMA R20, R4, R20, R20 ;  /* 0x000000140414722b */ /* 0x000fe40000000014 */
[----:B------:R-:W-:-:S10]  /*0460*/  DFMA R4, R22, R4, 1 ;  /* 0x3ff000001604742b */ /* 0x000fd40000000004 */
[----:B------:R-:W-:Y:S02]  /*0470*/  FSEL R6, R4, R20, !P0 ;  /* 0x0000001404067208 */ /* 0x000fe40004000000 */
[----:B------:R-:W-:Y:S01]  /*0480*/  FSEL R7, R5, R21, !P0 ;  /* 0x0000001505077208 */ /* 0x000fe20004000000 */
[----:B------:R-:W-:Y:S01]  /*0490*/  @!P1 DMUL R20, RZ, R16 ;  /* 0x00000010ff149228 */ /* 0x000fe20000000000 */
[----:B------:R-:W-:-:S04]  /*04a0*/  LOP3.LUT P0, RZ, R18, 0x2, RZ, 0xc0, !PT ;  /* 0x0000000212ff7812 */ /* 0x000fc8000780c0ff */
[----:B------:R-:W-:-:S10]  /*04b0*/  DADD R4, RZ, -R6 ;  /* 0x00000000ff047229 */ /* 0x000fd40000000806 */
[----:B------:R-:W-:Y:S02]  /*04c0*/  FSEL R18, R6, R4, !P0 ;  /* 0x0000000406127208 */ /* 0x000fe40004000000 */
[----:B------:R-:W-:Y:S01]  /*04d0*/  FSEL R19, R7, R5, !P0 ;  /* 0x0000000507137208 */ /* 0x000fe20004000000 */
[----:B------:R-:W-:Y:S06]  /*04e0*/  @!P1 BRA `(.L_x_23) ;  /* 0x0000000000649947 */ /* 0x000fec0003800000 */
        /* <DEDUP_REMOVED lines=22> */
[----:B------:R-:W-:-:S07]  /*0650*/  IMAD.MOV.U32 R21, RZ, RZ, R7 ;  /* 0x000000ffff157224 */ /* 0x000fce00078e0007 */
.L_x_25:
[----:B------:R-:W-:Y:S05]  /*0660*/  BSYNC.RECONVERGENT B1 ;  /* 0x0000000000017941 */ /* 0x000fea0003800200 */
.L_x_24:
[----:B------:R-:W-:-:S07]  /*0670*/  VIADD R26, R4, 0x1 ;  /* 0x00000001041a7836 */ /* 0x000fce0000000000 */
.L_x_23:
[----:B------:R-:W-:Y:S05]  /*0680*/  BSYNC.RECONVERGENT B0 ;  /* 0x0000000000007941 */ /* 0x000fea0003800200 */
.L_x_22:
        /* <DEDUP_REMOVED lines=14> */
[----:B------:R-:W-:-:S02]  /*0770*/  DADD R2, R2, R16 ;  /* 0x0000000002027229 */ /* 0x000fc40000000010 */
        /* <DEDUP_REMOVED lines=33> */
[----:B------:R-:W-:Y:S05]  /*0990*/  CALL.REL.NOINC `($__internal_1_$__cuda_sm20_dsqrt_rn_f64_mediumpath_v1) ;  /* 0x0000000000207944 */ /* 0x000fea0003c00000 */
[----:B------:R-:W-:Y:S02]  /*09a0*/  IMAD.MOV.U32 R12, RZ, RZ, R4 ;  /* 0x000000ffff0c7224 */ /* 0x000fe400078e0004 */
[----:B------:R-:W-:-:S07]  /*09b0*/  IMAD.MOV.U32 R13, RZ, RZ, R5 ;  /* 0x000000ffff0d7224 */ /* 0x000fce00078e0005 */
.L_x_27:
[----:B------:R-:W-:Y:S05]  /*09c0*/  BSYNC.RECONVERGENT B0 ;  /* 0x0000000000007941 */ /* 0x000fea0003800200 */
.L_x_26:
[----:B------:R-:W0:Y:S01]  /*09d0*/  LDC.64 R2, c[0x0][0x380] ;  /* 0x0000e000ff027b82 */ /* 0x000e220000000a00 */
[----:B------:R-:W-:Y:S01]  /*09e0*/  DFMA R10, R18, R10, R12 ;  /* 0x0000000a120a722b */ /* 0x000fe2000000000c */
[----:B0-----:R-:W-:-:S06]  /*09f0*/  IMAD.WIDE R2, R0, 0x8, R2 ;  /* 0x0000000800027825 */ /* 0x001fcc00078e0202 */
[----:B------:R-:W-:Y:S01]  /*0a00*/  STG.E.64 desc[UR4][R2.64], R10 ;  /* 0x0000000a02007986 */ /* 0x000fe2000c101b04 */
[----:B------:R-:W-:Y:S05]  /*0a10*/  EXIT ;  /* 0x000000000000794d */ /* 0x000fea0003800000 */
        .weak           $__internal_1_$__cuda_sm20_dsqrt_rn_f64_mediumpath_v1
        .type           $__internal_1_$__cuda_sm20_dsqrt_rn_f64_mediumpath_v1,@function
        .size           $__internal_1_$__cuda_sm20_dsqrt_rn_f64_mediumpath_v1,($_Z14compute_kernelPdPKdS1_i$__internal_trig_reduction_slowpathd - $__internal_1_$__cuda_sm20_dsqrt_rn_f64_mediumpath_v1)
$__internal_1_$__cuda_sm20_dsqrt_rn_f64_mediumpath_v1:
        /* <DEDUP_REMOVED lines=12> */
.L_x_29:
        /* <DEDUP_REMOVED lines=24> */
.L_x_31:
[----:B------:R-:W-:-:S11]  /*0c60*/  DADD R4, R2, R2 ;  /* 0x0000000002047229 */ /* 0x000fd60000000002 */
.L_x_30:
[----:B------:R-:W-:Y:S05]  /*0c70*/  BSYNC.RECONVERGENT B1 ;  /* 0x0000000000017941 */ /* 0x000fea0003800200 */
.L_x_28:
[----:B------:R-:W-:-:S04]  /*0c80*/  IMAD.MOV.U32 R13, RZ, RZ, 0x0 ;  /* 0x00000000ff0d7424 */ /* 0x000fc800078e00ff */
[----:B------:R-:W-:Y:S05]  /*0c90*/  RET.REL.NODEC R12 `(_Z14compute_kernelPdPKdS1_i) ;  /* 0xfffffff00cd87950 */ /* 0x000fea0003c3ffff */
        .type           $_Z14compute_kernelPdPKdS1_i$__internal_trig_reduction_slowpathd,@function
        .size           $_Z14compute_kernelPdPKdS1_i$__internal_trig_reduction_slowpathd,(.L_x_43 - $_Z14compute_kernelPdPKdS1_i$__internal_trig_reduction_slowpathd)
$_Z14compute_kernelPdPKdS1_i$__internal_trig_reduction_slowpathd:
        /* <DEDUP_REMOVED lines=24> */
.L_x_36:
        /* <DEDUP_REMOVED lines=29> */
.L_x_35:
[----:B------:R-:W-:-:S07]  /*0ff0*/  IMAD.MOV.U32 R11, RZ, RZ, R10 ;  /* 0x000000ffff0b7224 */ /* 0x000fce00078e000a */
.L_x_34:
[----:B------:R-:W-:Y:S05]  /*1000*/  BSYNC.RECONVERGENT B2 ;  /* 0x0000000000027941 */ /* 0x000fea0003800200 */
.L_x_33:
        /* <DEDUP_REMOVED lines=60> */
.L_x_38:
[----:B------:R-:W-:Y:S05]  /*13d0*/  BSYNC.RECONVERGENT B2 ;  /* 0x0000000000027941 */ /* 0x000fea0003800200 */
.L_x_37:
        /* <DEDUP_REMOVED lines=36> */
.L_x_32:
[----:B------:R-:W-:-:S04]  /*1620*/  IMAD.MOV.U32 R21, RZ, RZ, 0x0 ;  /* 0x00000000ff157424 */ /* 0x000fc800078e00ff */
[----:B------:R-:W-:Y:S05]  /*1630*/  RET.REL.NODEC R20 `(_Z14compute_kernelPdPKdS1_i) ;  /* 0xffffffe814707950 */ /* 0x000fea0003c3ffff */
.L_x_39:
        /* <DEDUP_REMOVED lines=12> */
.L_x_43:


//--------------------- .nv.global.init           --------------------------
	.section	.nv.global.init,"aw",@progbits
	.align	16
.nv.global.init:
	.type		__cudart_sin_cos_coeffs,@object
	.size		__cudart_sin_cos_coeffs,(__cudart_i2opi_d - __cudart_sin_cos_coeffs)
__cudart_sin_cos_coeffs:
        /*0000*/ 	.byte	0x46, 0xd2, 0xb0, 0x2c, 0xf1, 0xe5, 0x5a, 0xbe, 0x92, 0xe3, 0xac, 0x69, 0xe3, 0x1d, 0xc7, 0x3e
        /*0010*/ 	.byte	0xa1, 0x62, 0xdb, 0x19, 0xa0, 0x01, 0x2a, 0xbf, 0x18, 0x08, 0x11, 0x11, 0x11, 0x11, 0x81, 0x3f
        /*0020*/ 	.byte	0x54, 0x55, 0x55, 0x55, 0x55, 0x55, 0xc5, 0xbf, 0x00, 0x00, 0x00, 0x00, 0x00, 0x00, 0x00, 0x00
        /*0030*/ 	.byte	0x00, 0x00, 0x00, 0x00, 0x00, 0x00, 0x00, 0x00, 0x64, 0x81, 0xfd, 0x20, 0x83, 0xff, 0xa8, 0xbd
        /*0040*/ 	.byte	0x28, 0x85, 0xef, 0xc1, 0xa7, 0xee, 0x21, 0x3e, 0xd9, 0xe6, 0x06, 0x8e, 0x4f, 0x7e, 0x92, 0xbe
        /*0050*/ 	.byte	0xe9, 0xbc, 0xdd, 0x19, 0xa0, 0x01, 0xfa, 0x3e, 0x47, 0x5d, 0xc1, 0x16, 0x6c, 0xc1, 0x56, 0xbf
        /*0060*/ 	.byte	0x51, 0x55, 0x55, 0x55, 0x55, 0x55, 0xa5, 0x3f, 0x00, 0x00, 0x00, 0x00, 0x00, 0x00, 0xe0, 0xbf
        /*0070*/ 	.byte	0x00, 0x00, 0x00, 0x00, 0x00, 0x00, 0xf0, 0x3f, 0x00, 0x00, 0x00, 0x00, 0x00, 0x00, 0x00, 0x00
	.type		__cudart_i2opi_d,@object
	.size		__cudart_i2opi_d,(.L_0 - __cudart_i2opi_d)
__cudart_i2opi_d:
        /* <DEDUP_REMOVED lines=9> */
.L_0:


//--------------------- .nv.shared.reserved.0     --------------------------
	.section	.nv.shared.reserved.0,"aw",@nobits
	.weak		__nv_reservedSMEM_offset_0_alias
	.size		__nv_reservedSMEM_offset_0_alias, 0, 64
	.other		__nv_reservedSMEM_offset_0_alias,@"STO_CUDA_RESERVED_SHARED STV_DEFAULT"
__nv_reservedSMEM_offset_0_alias:
	.zero		0
	.zero		64


//--------------------- .nv.constant0._Z15compute_kernel2PdPKdS1_i --------------------------
	.section	.nv.constant0._Z15compute_kernel2PdPKdS1_i,"a",@progbits
	.sectionflags	@""
	.align	4
.nv.constant0._Z15compute_kernel2PdPKdS1_i:
	.zero		924


//--------------------- .nv.constant0._Z14compute_kernelPdPKdS1_i --------------------------
	.section	.nv.constant0._Z14compute_kernelPdPKdS1_i,"a",@progbits
	.sectionflags	@""
	.align	4
.nv.constant0._Z14compute_kernelPdPKdS1_i:
	.zero		924


//--------------------- SYMBOLS --------------------------

	.type		.nv.reservedSmem.offset0,@object
	.size		.nv.reservedSmem.offset0,0x4
